	.target	sm_90a

	.elftype	@"ET_EXEC"


//--------------------- .note.nv.tkinfo           --------------------------
	.section	.note.nv.tkinfo,"",@"SHT_NOTE"
	.sectionflags	@"SHF_NOTE_NV_TKINFO"
	.tkinfo
        /*0018*/ 	.word	0x00000002
        /*0030*/ 	.string	""
        /*0030*/ 	.string	"ptxas"
        /*0030*/ 	.string	"Cuda compilation tools, release 13.0, V13.0.88"
        /*0030*/ 	.string	"Build cuda_13.0.r13.0/compiler.36424714_0"
        /*0030*/ 	.string	"-arch sm_90a -m 64 "



//--------------------- .note.nv.cuinfo           --------------------------
	.section	.note.nv.cuinfo,"",@"SHT_NOTE"
	.sectionflags	@"SHF_NOTE_NV_CUINFO"
        /*0018*/ 	.short	0x0002
        /*001a*/ 	.short	0x005a
        /*001c*/ 	.short	0x0082
	.zero		2


//--------------------- .nv.info                  --------------------------
	.section	.nv.info,"",@"SHT_CUDA_INFO"
	.align	4


	//----- nvinfo : EIATTR_REGCOUNT
	.align		4
        /*0000*/ 	.byte	0x04, 0x2f
        /*0002*/ 	.short	(.L_15 - .L_14)
	.align		4
.L_14:
        /*0004*/ 	.word	index@(_ZN7cutlass13device_kernelINS_4gemm6kernel13GemmUniversalIN4cute5tupleIJiiiiEEENS1_10collective13CollectiveMmaINS1_34MainloopSm90TmaGmmaWarpSpecializedILi2ENS5_IJNS4_1CILi1EEENSA_ILi8EEESB_EEENS1_35KernelTmaWarpSpecializedCooperativeEEENS5_IJNSA_ILi256EEENSA_ILi64EEESH_EEEfNS5_IJlSB_lEEEfSJ_NS4_8TiledMMAINS4_8MMA_AtomIJNS4_4SM904GMMA29MMA_64x64x8_F32TF32TF32_SS_TNILNSN_7ScaleInE1ELSP_1EEEEEENS4_6LayoutINS5_IJNSA_ILi2EEESB_SB_EEENS5_IJSB_NSA_ILi0EEESV_EEEEENS5_IJNS4_10UnderscoreESY_SY_EEEEENS4_23SM90_TMA_LOAD_MULTICASTENS4_14ComposedLayoutINS4_7SwizzleILi3ELi4ELi3EEENS4_18smem_ptr_flag_bitsILi32EEENSS_INS5_IJSC_NSA_ILi32EEEEEENS5_IJS17_SB_EEEEEEEvNS4_8identityENS4_13SM90_TMA_LOADES1B_vS1C_EENS_8epilogue10collective6detail29Sm90TmaWarpSpecializedAdapterINS1G_15DefaultEpilogueIfSJ_SJ_NS1F_6thread17LinearCombinationIfLi1EffLNS1K_9ScaleType4KindE0ELNS_15FloatRoundStyleE2EfEENS1_15EpilogueDefaultEEEEEvvEEEEvNT_6ParamsE)
        /*0008*/ 	.word	0x000000a8


	//----- nvinfo : EIATTR_FRAME_SIZE
	.align		4
.L_15:
        /*000c*/ 	.byte	0x04, 0x11
        /*000e*/ 	.short	(.L_17 - .L_16)
	.align		4
.L_16:
        /*0010*/ 	.word	index@(_ZN7cutlass13device_kernelINS_4gemm6kernel13GemmUniversalIN4cute5tupleIJiiiiEEENS1_10collective13CollectiveMmaINS1_34MainloopSm90TmaGmmaWarpSpecializedILi2ENS5_IJNS4_1CILi1EEENSA_ILi8EEESB_EEENS1_35KernelTmaWarpSpecializedCooperativeEEENS5_IJNSA_ILi256EEENSA_ILi64EEESH_EEEfNS5_IJlSB_lEEEfSJ_NS4_8TiledMMAINS4_8MMA_AtomIJNS4_4SM904GMMA29MMA_64x64x8_F32TF32TF32_SS_TNILNSN_7ScaleInE1ELSP_1EEEEEENS4_6LayoutINS5_IJNSA_ILi2EEESB_SB_EEENS5_IJSB_NSA_ILi0EEESV_EEEEENS5_IJNS4_10UnderscoreESY_SY_EEEEENS4_23SM90_TMA_LOAD_MULTICASTENS4_14ComposedLayoutINS4_7SwizzleILi3ELi4ELi3EEENS4_18smem_ptr_flag_bitsILi32EEENSS_INS5_IJSC_NSA_ILi32EEEEEENS5_IJS17_SB_EEEEEEEvNS4_8identityENS4_13SM90_TMA_LOADES1B_vS1C_EENS_8epilogue10collective6detail29Sm90TmaWarpSpecializedAdapterINS1G_15DefaultEpilogueIfSJ_SJ_NS1F_6thread17LinearCombinationIfLi1EffLNS1K_9ScaleType4KindE0ELNS_15FloatRoundStyleE2EfEENS1_15EpilogueDefaultEEEEEvvEEEEvNT_6ParamsE)
        /*0014*/ 	.word	0x00000000


	//----- nvinfo : EIATTR_MIN_STACK_SIZE
	.align		4
.L_17:
        /*0018*/ 	.byte	0x04, 0x12
        /*001a*/ 	.short	(.L_19 - .L_18)
	.align		4
.L_18:
        /*001c*/ 	.word	index@(_ZN7cutlass13device_kernelINS_4gemm6kernel13GemmUniversalIN4cute5tupleIJiiiiEEENS1_10collective13CollectiveMmaINS1_34MainloopSm90TmaGmmaWarpSpecializedILi2ENS5_IJNS4_1CILi1EEENSA_ILi8EEESB_EEENS1_35KernelTmaWarpSpecializedCooperativeEEENS5_IJNSA_ILi256EEENSA_ILi64EEESH_EEEfNS5_IJlSB_lEEEfSJ_NS4_8TiledMMAINS4_8MMA_AtomIJNS4_4SM904GMMA29MMA_64x64x8_F32TF32TF32_SS_TNILNSN_7ScaleInE1ELSP_1EEEEEENS4_6LayoutINS5_IJNSA_ILi2EEESB_SB_EEENS5_IJSB_NSA_ILi0EEESV_EEEEENS5_IJNS4_10UnderscoreESY_SY_EEEEENS4_23SM90_TMA_LOAD_MULTICASTENS4_14ComposedLayoutINS4_7SwizzleILi3ELi4ELi3EEENS4_18smem_ptr_flag_bitsILi32EEENSS_INS5_IJSC_NSA_ILi32EEEEEENS5_IJS17_SB_EEEEEEEvNS4_8identityENS4_13SM90_TMA_LOADES1B_vS1C_EENS_8epilogue10collective6detail29Sm90TmaWarpSpecializedAdapterINS1G_15DefaultEpilogueIfSJ_SJ_NS1F_6thread17LinearCombinationIfLi1EffLNS1K_9ScaleType4KindE0ELNS_15FloatRoundStyleE2EfEENS1_15EpilogueDefaultEEEEEvvEEEEvNT_6ParamsE)
        /*0020*/ 	.word	0x00000000
.L_19:


//--------------------- .nv.compat                --------------------------
	.section	.nv.compat,"",@"SHT_CUDA_COMPAT_INFO"
	.align	4
        /*0000*/ 	.byte	0x02, 0x09, 0x01, 0x00, 0x02, 0x02, 0x04, 0x00, 0x02, 0x05, 0x05, 0x00, 0x03, 0x07, 0x01, 0x01
        /*0010*/ 	.byte	0x02, 0x03, 0x01, 0x00, 0x02, 0x06, 0x01, 0x00, 0x04, 0x0b, 0x08, 0x00, 0x00, 0x00, 0x00, 0x00
        /*0020*/ 	.byte	0x00, 0x00, 0x00, 0x00


//--------------------- .nv.info._ZN7cutlass13device_kernelINS_4gemm6kernel13GemmUniversalIN4cute5tupleIJiiiiEEENS1_10collective13CollectiveMmaINS1_34MainloopSm90TmaGmmaWarpSpecializedILi2ENS5_IJNS4_1CILi1EEENSA_ILi8EEESB_EEENS1_35KernelTmaWarpSpecializedCooperativeEEENS5_IJNSA_ILi256EEENSA_ILi64EEESH_EEEfNS5_IJlSB_lEEEfSJ_NS4_8TiledMMAINS4_8MMA_AtomIJNS4_4SM904GMMA29MMA_64x64x8_F32TF32TF32_SS_TNILNSN_7ScaleInE1ELSP_1EEEEEENS4_6LayoutINS5_IJNSA_ILi2EEESB_SB_EEENS5_IJSB_NSA_ILi0EEESV_EEEEENS5_IJNS4_10UnderscoreESY_SY_EEEEENS4_23SM90_TMA_LOAD_MULTICASTENS4_14ComposedLayoutINS4_7SwizzleILi3ELi4ELi3EEENS4_18smem_ptr_flag_bitsILi32EEENSS_INS5_IJSC_NSA_ILi32EEEEEENS5_IJS17_SB_EEEEEEEvNS4_8identityENS4_13SM90_TMA_LOADES1B_vS1C_EENS_8epilogue10collective6detail29Sm90TmaWarpSpecializedAdapterINS1G_15DefaultEpilogueIfSJ_SJ_NS1F_6thread17LinearCombinationIfLi1EffLNS1K_9ScaleType4KindE0ELNS_15FloatRoundStyleE2EfEENS1_15EpilogueDefaultEEEEEvvEEEEvNT_6ParamsE --------------------------
	.section	.nv.info._ZN7cutlass13device_kernelINS_4gemm6kernel13GemmUniversalIN4cute5tupleIJiiiiEEENS1_10collective13CollectiveMmaINS1_34MainloopSm90TmaGmmaWarpSpecializedILi2ENS5_IJNS4_1CILi1EEENSA_ILi8EEESB_EEENS1_35KernelTmaWarpSpecializedCooperativeEEENS5_IJNSA_ILi256EEENSA_ILi64EEESH_EEEfNS5_IJlSB_lEEEfSJ_NS4_8TiledMMAINS4_8MMA_AtomIJNS4_4SM904GMMA29MMA_64x64x8_F32TF32TF32_SS_TNILNSN_7ScaleInE1ELSP_1EEEEEENS4_6LayoutINS5_IJNSA_ILi2EEESB_SB_EEENS5_IJSB_NSA_ILi0EEESV_EEEEENS5_IJNS4_10UnderscoreESY_SY_EEEEENS4_23SM90_TMA_LOAD_MULTICASTENS4_14ComposedLayoutINS4_7SwizzleILi3ELi4ELi3EEENS4_18smem_ptr_flag_bitsILi32EEENSS_INS5_IJSC_NSA_ILi32EEEEEENS5_IJS17_SB_EEEEEEEvNS4_8identityENS4_13SM90_TMA_LOADES1B_vS1C_EENS_8epilogue10collective6detail29Sm90TmaWarpSpecializedAdapterINS1G_15DefaultEpilogueIfSJ_SJ_NS1F_6thread17LinearCombinationIfLi1EffLNS1K_9ScaleType4KindE0ELNS_15FloatRoundStyleE2EfEENS1_15EpilogueDefaultEEEEEvvEEEEvNT_6ParamsE,"",@"SHT_CUDA_INFO"
	.sectionflags	@""
	.align	4


	//----- nvinfo : EIATTR_CUDA_API_VERSION
	.align		4
        /*0000*/ 	.byte	0x04, 0x37
        /*0002*/ 	.short	(.L_21 - .L_20)
.L_20:
        /*0004*/ 	.word	0x00000082


	//----- nvinfo : EIATTR_KPARAM_INFO
	.align		4
.L_21:
        /*0008*/ 	.byte	0x04, 0x17
        /*000a*/ 	.short	(.L_23 - .L_22)
.L_22:
        /*000c*/ 	.word	0x00000000
        /*0010*/ 	.short	0x0000
        /*0012*/ 	.short	0x0070
        /*0014*/ 	.byte	0x00, 0xf0, 0x01, 0x10


	//----- nvinfo : EIATTR_SPARSE_MMA_MASK
	.align		4
.L_23:
        /*0018*/ 	.byte	0x03, 0x50
        /*001a*/ 	.short	0x0000


	//----- nvinfo : EIATTR_MAXREG_COUNT
	.align		4
        /*001c*/ 	.byte	0x03, 0x1b
        /*001e*/ 	.short	0x00a8


	//----- nvinfo : EIATTR_NUM_BARRIERS
	.align		4
        /*0020*/ 	.byte	0x02, 0x4c
        /*0022*/ 	.byte	0x01
	.zero		1


	//----- nvinfo : EIATTR_EXTERNS
	.align		4
        /*0024*/ 	.byte	0x04, 0x0f
        /*0026*/ 	.short	(.L_25 - .L_24)


	//   ....[0]....
	.align		4
.L_24:
        /*0028*/ 	.word	index@(__assertfail)


	//----- nvinfo : EIATTR_MERCURY_ISA_VERSION
	.align		4
.L_25:
        /*002c*/ 	.byte	0x03, 0x5f
        /*002e*/ 	.short	0x0101


	//----- nvinfo : EIATTR_INT_WARP_WIDE_INSTR_OFFSETS
	.align		4
        /*0030*/ 	.byte	0x04, 0x31
        /*0032*/ 	.short	(.L_27 - .L_26)


	//   ....[0]....
.L_26:
        /*0034*/ 	.word	0x00000430


	//   ....[1]....
        /*0038*/ 	.word	0x00000450


	//   ....[2]....
        /*003c*/ 	.word	0x000005f0


	//   ....[3]....
        /*0040*/ 	.word	0x00002820


	//----- nvinfo : EIATTR_COOP_GROUP_MASK_REGIDS
	.align		4
.L_27:
        /*0044*/ 	.byte	0x04, 0x29
        /*0046*/ 	.short	(.L_29 - .L_28)


	//   ....[0]....
.L_28:
        /*0048*/ 	.word	0xffffffff


	//   ....[1]....
        /*004c*/ 	.word	0xffffffff


	//   ....[2]....
        /*0050*/ 	.word	0xffffffff


	//   ....[3]....
        /*0054*/ 	.word	0xffffffff


	//   ....[4]....
        /*0058*/ 	.word	0xffffffff


	//   ....[5]....
        /*005c*/ 	.word	0xffffffff


	//----- nvinfo : EIATTR_COOP_GROUP_INSTR_OFFSETS
	.align		4
.L_29:
        /*0060*/ 	.byte	0x04, 0x28
        /*0062*/ 	.short	(.L_31 - .L_30)


	//   ....[0]....
.L_30:
        /*0064*/ 	.word	0x00000060


	//   ....[1]....
        /*0068*/ 	.word	0x00000070


	//   ....[2]....
        /*006c*/ 	.word	0x00000130


	//   ....[3]....
        /*0070*/ 	.word	0x00000280


	//   ....[4]....
        /*0074*/ 	.word	0x00000750


	//   ....[5]....
        /*0078*/ 	.word	0x00001410


	//----- nvinfo : EIATTR_REG_RECONFIG
	.align		4
.L_31:
        /*007c*/ 	.byte	0x01, 0x54
	.zero		2


	//----- nvinfo : EIATTR_SYSCALL_OFFSETS
	.align		4
        /*0080*/ 	.byte	0x04, 0x46
        /*0082*/ 	.short	(.L_33 - .L_32)


	//   ....[0]....
.L_32:
        /*0084*/ 	.word	0x00001600


	//----- nvinfo : EIATTR_MBARRIER_INSTR_OFFSETS
	.align		4
.L_33:
        /*0088*/ 	.byte	0x04, 0x39
        /*008a*/ 	.short	(.L_35 - .L_34)


	//   ....[0]....
.L_34:
        /*008c*/ 	.word	0x00000230
        /*0090*/ 	.word	0x000000ff
        /*0094*/ 	.word	0x00000000
        /*0098*/ 	.short	0x0100
        /*009a*/ 	.byte	0x08
	.zero		1


	//   ....[1]....
        /*009c*/ 	.word	0x00000240
        /*00a0*/ 	.word	0x000000ff
        /*00a4*/ 	.word	0x00000010
        /*00a8*/ 	.short	0x0100
        /*00aa*/ 	.byte	0x08
	.zero		1


	//   ....[2]....
        /*00ac*/ 	.word	0x00000250
        /*00b0*/ 	.word	0x000000ff
        /*00b4*/ 	.word	0x00000008
        /*00b8*/ 	.short	0x0100
        /*00ba*/ 	.byte	0x08
	.zero		1


	//   ....[3]....
        /*00bc*/ 	.word	0x00000260
        /*00c0*/ 	.word	0x000000ff
        /*00c4*/ 	.word	0x00000018
        /*00c8*/ 	.short	0x0100
        /*00ca*/ 	.byte	0x08
	.zero		1


	//   ....[4]....
        /*00cc*/ 	.word	0x00000680
        /*00d0*/ 	.word	0x000000ff
        /*00d4*/ 	.word	0x00000030
        /*00d8*/ 	.short	0x0100
        /*00da*/ 	.byte	0x06
	.zero		1


	//   ....[5]....
        /*00dc*/ 	.word	0x00000700
        /*00e0*/ 	.word	0x000000ff
        /*00e4*/ 	.word	0x00000038
        /*00e8*/ 	.short	0x0100
        /*00ea*/ 	.byte	0x06
	.zero		1


	//   ....[6]....
        /*00ec*/ 	.word	0x000016c0
        /*00f0*/ 	.word	0x00000003
        /*00f4*/ 	.word	0x00000000
        /*00f8*/ 	.short	0x010a
        /*00fa*/ 	.byte	0x3f
	.zero		1


	//   ....[7]....
        /*00fc*/ 	.word	0x00001720
        /*0100*/ 	.word	0x00000003
        /*0104*/ 	.word	0x00000000
        /*0108*/ 	.short	0x010a
        /*010a*/ 	.byte	0x3f
	.zero		1


	//   ....[8]....
        /*010c*/ 	.word	0x00001f70
        /*0110*/ 	.word	0x00000005
        /*0114*/ 	.word	0x00000000
        /*0118*/ 	.short	0x010a
        /*011a*/ 	.byte	0x3f
	.zero		1


	//   ....[9]....
        /*011c*/ 	.word	0x00001fb0
        /*0120*/ 	.word	0x00000005
        /*0124*/ 	.word	0x00000000
        /*0128*/ 	.short	0x010a
        /*012a*/ 	.byte	0x3f
	.zero		1


	//   ....[10]....
        /*012c*/ 	.word	0x000026d0
        /*0130*/ 	.word	0x00000004
        /*0134*/ 	.word	0x00000000
        /*0138*/ 	.short	0x0101
        /*013a*/ 	.byte	0x3f
	.zero		1


	//   ....[11]....
        /*013c*/ 	.word	0x00002890
        /*0140*/ 	.word	0x00000000
        /*0144*/ 	.word	0x00000000
        /*0148*/ 	.short	0x0101
        /*014a*/ 	.byte	0x3f
	.zero		1


	//   ....[12]....
        /*014c*/ 	.word	0x00007550
        /*0150*/ 	.word	0x00000015
        /*0154*/ 	.word	0x00000010
        /*0158*/ 	.short	0x010a
        /*015a*/ 	.byte	0x3f
	.zero		1


	//   ....[13]....
        /*015c*/ 	.word	0x000079d0
        /*0160*/ 	.word	0x00000006
        /*0164*/ 	.word	0x00000038
        /*0168*/ 	.short	0x0101
        /*016a*/ 	.byte	0x3f
	.zero		1


	//   ....[14]....
        /*016c*/ 	.word	0x000080f0
        /*0170*/ 	.word	0x00000007
        /*0174*/ 	.word	0x00000000
        /*0178*/ 	.short	0x010a
        /*017a*/ 	.byte	0x3f
	.zero		1


	//   ....[15]....
        /*017c*/ 	.word	0x00008170
        /*0180*/ 	.word	0x00000005
        /*0184*/ 	.word	0x00000000
        /*0188*/ 	.short	0x010a
        /*018a*/ 	.byte	0x3f
	.zero		1


	//   ....[16]....
        /*018c*/ 	.word	0x000081d0
        /*0190*/ 	.word	0x00000003
        /*0194*/ 	.word	0x00000000
        /*0198*/ 	.short	0x010a
        /*019a*/ 	.byte	0x3f
	.zero		1


	//   ....[17]....
        /*019c*/ 	.word	0x00008220
        /*01a0*/ 	.word	0x00000005
        /*01a4*/ 	.word	0x00000000
        /*01a8*/ 	.short	0x010a
        /*01aa*/ 	.byte	0x3f
	.zero		1


	//   ....[18]....
        /*01ac*/ 	.word	0x000082f0
        /*01b0*/ 	.word	0x00000015
        /*01b4*/ 	.word	0x00000010
        /*01b8*/ 	.short	0x010a
        /*01ba*/ 	.byte	0x3f
	.zero		1


	//   ....[19]....
        /*01bc*/ 	.word	0x000083c0
        /*01c0*/ 	.word	0x00000007
        /*01c4*/ 	.word	0x00000000
        /*01c8*/ 	.short	0x010a
        /*01ca*/ 	.byte	0x3f
	.zero		1


	//----- nvinfo : EIATTR_NUM_MBARRIERS
	.align		4
.L_35:
        /*01cc*/ 	.byte	0x03, 0x38
        /*01ce*/ 	.short	0x0006


	//----- nvinfo : EIATTR_EXIT_INSTR_OFFSETS
	.align		4
        /*01d0*/ 	.byte	0x04, 0x1c
        /*01d2*/ 	.short	(.L_37 - .L_36)


	//   ....[0]....
.L_36:
        /*01d4*/ 	.word	0x00000930


	//   ....[1]....
        /*01d8*/ 	.word	0x00001150


	//   ....[2]....
        /*01dc*/ 	.word	0x00006ce0


	//   ....[3]....
        /*01e0*/ 	.word	0x00007240


	//   ....[4]....
        /*01e4*/ 	.word	0x000081c0


	//----- nvinfo : EIATTR_MAX_THREADS
	.align		4
.L_37:
        /*01e8*/ 	.byte	0x04, 0x05
        /*01ea*/ 	.short	(.L_39 - .L_38)
.L_38:
        /*01ec*/ 	.word	0x00000180
        /*01f0*/ 	.word	0x00000001
        /*01f4*/ 	.word	0x00000001


	//----- nvinfo : EIATTR_CRS_STACK_SIZE
	.align		4
.L_39:
        /*01f8*/ 	.byte	0x04, 0x1e
        /*01fa*/ 	.short	(.L_41 - .L_40)
.L_40:
        /*01fc*/ 	.word	0x00000000


	//----- nvinfo : EIATTR_CBANK_PARAM_SIZE
	.align		4
.L_41:
        /*0200*/ 	.byte	0x03, 0x19
        /*0202*/ 	.short	0x0470


	//----- nvinfo : EIATTR_PARAM_CBANK
	.align		4
        /*0204*/ 	.byte	0x04, 0x0a
        /*0206*/ 	.short	(.L_43 - .L_42)
	.align		4
.L_42:
        /*0208*/ 	.word	index@(.nv.constant0._ZN7cutlass13device_kernelINS_4gemm6kernel13GemmUniversalIN4cute5tupleIJiiiiEEENS1_10collective13CollectiveMmaINS1_34MainloopSm90TmaGmmaWarpSpecializedILi2ENS5_IJNS4_1CILi1EEENSA_ILi8EEESB_EEENS1_35KernelTmaWarpSpecializedCooperativeEEENS5_IJNSA_ILi256EEENSA_ILi64EEESH_EEEfNS5_IJlSB_lEEEfSJ_NS4_8TiledMMAINS4_8MMA_AtomIJNS4_4SM904GMMA29MMA_64x64x8_F32TF32TF32_SS_TNILNSN_7ScaleInE1ELSP_1EEEEEENS4_6LayoutINS5_IJNSA_ILi2EEESB_SB_EEENS5_IJSB_NSA_ILi0EEESV_EEEEENS5_IJNS4_10UnderscoreESY_SY_EEEEENS4_23SM90_TMA_LOAD_MULTICASTENS4_14ComposedLayoutINS4_7SwizzleILi3ELi4ELi3EEENS4_18smem_ptr_flag_bitsILi32EEENSS_INS5_IJSC_NSA_ILi32EEEEEENS5_IJS17_SB_EEEEEEEvNS4_8identityENS4_13SM90_TMA_LOADES1B_vS1C_EENS_8epilogue10collective6detail29Sm90TmaWarpSpecializedAdapterINS1G_15DefaultEpilogueIfSJ_SJ_NS1F_6thread17LinearCombinationIfLi1EffLNS1K_9ScaleType4KindE0ELNS_15FloatRoundStyleE2EfEENS1_15EpilogueDefaultEEEEEvvEEEEvNT_6ParamsE)
        /*020c*/ 	.short	0x0210
        /*020e*/ 	.short	0x0470


	//----- nvinfo : EIATTR_SW_WAR
	.align		4
.L_43:
        /*0210*/ 	.byte	0x04, 0x36
        /*0212*/ 	.short	(.L_45 - .L_44)
.L_44:
        /*0214*/ 	.word	0x00000008
.L_45:


//--------------------- .nv.callgraph             --------------------------
	.section	.nv.callgraph,"",@"SHT_CUDA_CALLGRAPH"
	.align	4
	.sectionentsize	8
	.align		4
        /*0000*/ 	.word	0x00000000
	.align		4
        /*0004*/ 	.word	0xffffffff
	.align		4
        /*0008*/ 	.word	index@(_ZN7cutlass13device_kernelINS_4gemm6kernel13GemmUniversalIN4cute5tupleIJiiiiEEENS1_10collective13CollectiveMmaINS1_34MainloopSm90TmaGmmaWarpSpecializedILi2ENS5_IJNS4_1CILi1EEENSA_ILi8EEESB_EEENS1_35KernelTmaWarpSpecializedCooperativeEEENS5_IJNSA_ILi256EEENSA_ILi64EEESH_EEEfNS5_IJlSB_lEEEfSJ_NS4_8TiledMMAINS4_8MMA_AtomIJNS4_4SM904GMMA29MMA_64x64x8_F32TF32TF32_SS_TNILNSN_7ScaleInE1ELSP_1EEEEEENS4_6LayoutINS5_IJNSA_ILi2EEESB_SB_EEENS5_IJSB_NSA_ILi0EEESV_EEEEENS5_IJNS4_10UnderscoreESY_SY_EEEEENS4_23SM90_TMA_LOAD_MULTICASTENS4_14ComposedLayoutINS4_7SwizzleILi3ELi4ELi3EEENS4_18smem_ptr_flag_bitsILi32EEENSS_INS5_IJSC_NSA_ILi32EEEEEENS5_IJS17_SB_EEEEEEEvNS4_8identityENS4_13SM90_TMA_LOADES1B_vS1C_EENS_8epilogue10collective6detail29Sm90TmaWarpSpecializedAdapterINS1G_15DefaultEpilogueIfSJ_SJ_NS1F_6thread17LinearCombinationIfLi1EffLNS1K_9ScaleType4KindE0ELNS_15FloatRoundStyleE2EfEENS1_15EpilogueDefaultEEEEEvvEEEEvNT_6ParamsE)
	.align		4
        /*000c*/ 	.word	index@(__assertfail)
	.align		4
        /*0010*/ 	.word	0x00000000
	.align		4
        /*0014*/ 	.word	0xfffffffe
	.align		4
        /*0018*/ 	.word	0x00000000
	.align		4
        /*001c*/ 	.word	0xfffffffd
	.align		4
        /*0020*/ 	.word	0x00000000
	.align		4
        /*0024*/ 	.word	0xfffffffc


//--------------------- .nv.constant4             --------------------------
	.section	.nv.constant4,"a",@progbits
	.align	8
	.align		8
.nv.constant4:
        /*0000*/ 	.dword	__assertfail
	.align		8
        /*0008*/ 	.dword	__unnamed_1
	.align		8
        /*0010*/ 	.dword	_ZN40_INTERNAL_9dccf769_4_k_cu_279d26c3_189014cuda3std3__45__cpo5beginE
	.align		8
        /*0018*/ 	.dword	_ZN40_INTERNAL_9dccf769_4_k_cu_279d26c3_189014cuda3std3__45__cpo3endE
	.align		8
        /*0020*/ 	.dword	_ZN40_INTERNAL_9dccf769_4_k_cu_279d26c3_189014cuda3std3__45__cpo6cbeginE
	.align		8
        /*0028*/ 	.dword	_ZN40_INTERNAL_9dccf769_4_k_cu_279d26c3_189014cuda3std3__45__cpo4cendE
	.align		8
        /*0030*/ 	.dword	_ZN40_INTERNAL_9dccf769_4_k_cu_279d26c3_189014cuda3std3__442_GLOBAL__N__9dccf769_4_k_cu_279d26c3_189016ignoreE
	.align		8
        /*0038*/ 	.dword	_ZN40_INTERNAL_9dccf769_4_k_cu_279d26c3_189014cuda3std3__419piecewise_constructE
	.align		8
        /*0040*/ 	.dword	_ZN40_INTERNAL_9dccf769_4_k_cu_279d26c3_189014cuda3std3__48in_placeE
	.align		8
        /*0048*/ 	.dword	_ZN40_INTERNAL_9dccf769_4_k_cu_279d26c3_189014cuda3std6ranges3__45__cpo4swapE
	.align		8
        /*0050*/ 	.dword	_ZN40_INTERNAL_9dccf769_4_k_cu_279d26c3_189014cuda3std6ranges3__45__cpo9iter_moveE
	.align		8
        /*0058*/ 	.dword	_ZN40_INTERNAL_9dccf769_4_k_cu_279d26c3_189014cute7productE
	.align		8
        /*0060*/ 	.dword	_ZN40_INTERNAL_9dccf769_4_k_cu_279d26c3_189014cute1_E
	.align		8
        /*0068*/ 	.dword	$str$22
	.align		8
        /*0070*/ 	.dword	$str$23


//--------------------- .text._ZN7cutlass13device_kernelINS_4gemm6kernel13GemmUniversalIN4cute5tupleIJiiiiEEENS1_10collective13CollectiveMmaINS1_34MainloopSm90TmaGmmaWarpSpecializedILi2ENS5_IJNS4_1CILi1EEENSA_ILi8EEESB_EEENS1_35KernelTmaWarpSpecializedCooperativeEEENS5_IJNSA_ILi256EEENSA_ILi64EEESH_EEEfNS5_IJlSB_lEEEfSJ_NS4_8TiledMMAINS4_8MMA_AtomIJNS4_4SM904GMMA29MMA_64x64x8_F32TF32TF32_SS_TNILNSN_7ScaleInE1ELSP_1EEEEEENS4_6LayoutINS5_IJNSA_ILi2EEESB_SB_EEENS5_IJSB_NSA_ILi0EEESV_EEEEENS5_IJNS4_10UnderscoreESY_SY_EEEEENS4_23SM90_TMA_LOAD_MULTICASTENS4_14ComposedLayoutINS4_7SwizzleILi3ELi4ELi3EEENS4_18smem_ptr_flag_bitsILi32EEENSS_INS5_IJSC_NSA_ILi32EEEEEENS5_IJS17_SB_EEEEEEEvNS4_8identityENS4_13SM90_TMA_LOADES1B_vS1C_EENS_8epilogue10collective6detail29Sm90TmaWarpSpecializedAdapterINS1G_15DefaultEpilogueIfSJ_SJ_NS1F_6thread17LinearCombinationIfLi1EffLNS1K_9ScaleType4KindE0ELNS_15FloatRoundStyleE2EfEENS1_15EpilogueDefaultEEEEEvvEEEEvNT_6ParamsE --------------------------
	.section	.text._ZN7cutlass13device_kernelINS_4gemm6kernel13GemmUniversalIN4cute5tupleIJiiiiEEENS1_10collective13CollectiveMmaINS1_34MainloopSm90TmaGmmaWarpSpecializedILi2ENS5_IJNS4_1CILi1EEENSA_ILi8EEESB_EEENS1_35KernelTmaWarpSpecializedCooperativeEEENS5_IJNSA_ILi256EEENSA_ILi64EEESH_EEEfNS5_IJlSB_lEEEfSJ_NS4_8TiledMMAINS4_8MMA_AtomIJNS4_4SM904GMMA29MMA_64x64x8_F32TF32TF32_SS_TNILNSN_7ScaleInE1ELSP_1EEEEEENS4_6LayoutINS5_IJNSA_ILi2EEESB_SB_EEENS5_IJSB_NSA_ILi0EEESV_EEEEENS5_IJNS4_10UnderscoreESY_SY_EEEEENS4_23SM90_TMA_LOAD_MULTICASTENS4_14ComposedLayoutINS4_7SwizzleILi3ELi4ELi3EEENS4_18smem_ptr_flag_bitsILi32EEENSS_INS5_IJSC_NSA_ILi32EEEEEENS5_IJS17_SB_EEEEEEEvNS4_8identityENS4_13SM90_TMA_LOADES1B_vS1C_EENS_8epilogue10collective6detail29Sm90TmaWarpSpecializedAdapterINS1G_15DefaultEpilogueIfSJ_SJ_NS1F_6thread17LinearCombinationIfLi1EffLNS1K_9ScaleType4KindE0ELNS_15FloatRoundStyleE2EfEENS1_15EpilogueDefaultEEEEEvvEEEEvNT_6ParamsE,"ax",@progbits
	.align	128
.text._ZN7cutlass13device_kernelINS_4gemm6kernel13GemmUniversalIN4cute5tupleIJiiiiEEENS1_10collective13CollectiveMmaINS1_34MainloopSm90TmaGmmaWarpSpecializedILi2ENS5_IJNS4_1CILi1EEENSA_ILi8EEESB_EEENS1_35KernelTmaWarpSpecializedCooperativeEEENS5_IJNSA_ILi256EEENSA_ILi64EEESH_EEEfNS5_IJlSB_lEEEfSJ_NS4_8TiledMMAINS4_8MMA_AtomIJNS4_4SM904GMMA29MMA_64x64x8_F32TF32TF32_SS_TNILNSN_7ScaleInE1ELSP_1EEEEEENS4_6LayoutINS5_IJNSA_ILi2EEESB_SB_EEENS5_IJSB_NSA_ILi0EEESV_EEEEENS5_IJNS4_10UnderscoreESY_SY_EEEEENS4_23SM90_TMA_LOAD_MULTICASTENS4_14ComposedLayoutINS4_7SwizzleILi3ELi4ELi3EEENS4_18smem_ptr_flag_bitsILi32EEENSS_INS5_IJSC_NSA_ILi32EEEEEENS5_IJS17_SB_EEEEEEEvNS4_8identityENS4_13SM90_TMA_LOADES1B_vS1C_EENS_8epilogue10collective6detail29Sm90TmaWarpSpecializedAdapterINS1G_15DefaultEpilogueIfSJ_SJ_NS1F_6thread17LinearCombinationIfLi1EffLNS1K_9ScaleType4KindE0ELNS_15FloatRoundStyleE2EfEENS1_15EpilogueDefaultEEEEEvvEEEEvNT_6ParamsE:
        .type           _ZN7cutlass13device_kernelINS_4gemm6kernel13GemmUniversalIN4cute5tupleIJiiiiEEENS1_10collective13CollectiveMmaINS1_34MainloopSm90TmaGmmaWarpSpecializedILi2ENS5_IJNS4_1CILi1EEENSA_ILi8EEESB_EEENS1_35KernelTmaWarpSpecializedCooperativeEEENS5_IJNSA_ILi256EEENSA_ILi64EEESH_EEEfNS5_IJlSB_lEEEfSJ_NS4_8TiledMMAINS4_8MMA_AtomIJNS4_4SM904GMMA29MMA_64x64x8_F32TF32TF32_SS_TNILNSN_7ScaleInE1ELSP_1EEEEEENS4_6LayoutINS5_IJNSA_ILi2EEESB_SB_EEENS5_IJSB_NSA_ILi0EEESV_EEEEENS5_IJNS4_10UnderscoreESY_SY_EEEEENS4_23SM90_TMA_LOAD_MULTICASTENS4_14ComposedLayoutINS4_7SwizzleILi3ELi4ELi3EEENS4_18smem_ptr_flag_bitsILi32EEENSS_INS5_IJSC_NSA_ILi32EEEEEENS5_IJS17_SB_EEEEEEEvNS4_8identityENS4_13SM90_TMA_LOADES1B_vS1C_EENS_8epilogue10collective6detail29Sm90TmaWarpSpecializedAdapterINS1G_15DefaultEpilogueIfSJ_SJ_NS1F_6thread17LinearCombinationIfLi1EffLNS1K_9ScaleType4KindE0ELNS_15FloatRoundStyleE2EfEENS1_15EpilogueDefaultEEEEEvvEEEEvNT_6ParamsE,@function
        .size           _ZN7cutlass13device_kernelINS_4gemm6kernel13GemmUniversalIN4cute5tupleIJiiiiEEENS1_10collective13CollectiveMmaINS1_34MainloopSm90TmaGmmaWarpSpecializedILi2ENS5_IJNS4_1CILi1EEENSA_ILi8EEESB_EEENS1_35KernelTmaWarpSpecializedCooperativeEEENS5_IJNSA_ILi256EEENSA_ILi64EEESH_EEEfNS5_IJlSB_lEEEfSJ_NS4_8TiledMMAINS4_8MMA_AtomIJNS4_4SM904GMMA29MMA_64x64x8_F32TF32TF32_SS_TNILNSN_7ScaleInE1ELSP_1EEEEEENS4_6LayoutINS5_IJNSA_ILi2EEESB_SB_EEENS5_IJSB_NSA_ILi0EEESV_EEEEENS5_IJNS4_10UnderscoreESY_SY_EEEEENS4_23SM90_TMA_LOAD_MULTICASTENS4_14ComposedLayoutINS4_7SwizzleILi3ELi4ELi3EEENS4_18smem_ptr_flag_bitsILi32EEENSS_INS5_IJSC_NSA_ILi32EEEEEENS5_IJS17_SB_EEEEEEEvNS4_8identityENS4_13SM90_TMA_LOADES1B_vS1C_EENS_8epilogue10collective6detail29Sm90TmaWarpSpecializedAdapterINS1G_15DefaultEpilogueIfSJ_SJ_NS1F_6thread17LinearCombinationIfLi1EffLNS1K_9ScaleType4KindE0ELNS_15FloatRoundStyleE2EfEENS1_15EpilogueDefaultEEEEEvvEEEEvNT_6ParamsE,(.L_x_191 - _ZN7cutlass13device_kernelINS_4gemm6kernel13GemmUniversalIN4cute5tupleIJiiiiEEENS1_10collective13CollectiveMmaINS1_34MainloopSm90TmaGmmaWarpSpecializedILi2ENS5_IJNS4_1CILi1EEENSA_ILi8EEESB_EEENS1_35KernelTmaWarpSpecializedCooperativeEEENS5_IJNSA_ILi256EEENSA_ILi64EEESH_EEEfNS5_IJlSB_lEEEfSJ_NS4_8TiledMMAINS4_8MMA_AtomIJNS4_4SM904GMMA29MMA_64x64x8_F32TF32TF32_SS_TNILNSN_7ScaleInE1ELSP_1EEEEEENS4_6LayoutINS5_IJNSA_ILi2EEESB_SB_EEENS5_IJSB_NSA_ILi0EEESV_EEEEENS5_IJNS4_10UnderscoreESY_SY_EEEEENS4_23SM90_TMA_LOAD_MULTICASTENS4_14ComposedLayoutINS4_7SwizzleILi3ELi4ELi3EEENS4_18smem_ptr_flag_bitsILi32EEENSS_INS5_IJSC_NSA_ILi32EEEEEENS5_IJS17_SB_EEEEEEEvNS4_8identityENS4_13SM90_TMA_LOADES1B_vS1C_EENS_8epilogue10collective6detail29Sm90TmaWarpSpecializedAdapterINS1G_15DefaultEpilogueIfSJ_SJ_NS1F_6thread17LinearCombinationIfLi1EffLNS1K_9ScaleType4KindE0ELNS_15FloatRoundStyleE2EfEENS1_15EpilogueDefaultEEEEEvvEEEEvNT_6ParamsE)
        .other          _ZN7cutlass13device_kernelINS_4gemm6kernel13GemmUniversalIN4cute5tupleIJiiiiEEENS1_10collective13CollectiveMmaINS1_34MainloopSm90TmaGmmaWarpSpecializedILi2ENS5_IJNS4_1CILi1EEENSA_ILi8EEESB_EEENS1_35KernelTmaWarpSpecializedCooperativeEEENS5_IJNSA_ILi256EEENSA_ILi64EEESH_EEEfNS5_IJlSB_lEEEfSJ_NS4_8TiledMMAINS4_8MMA_AtomIJNS4_4SM904GMMA29MMA_64x64x8_F32TF32TF32_SS_TNILNSN_7ScaleInE1ELSP_1EEEEEENS4_6LayoutINS5_IJNSA_ILi2EEESB_SB_EEENS5_IJSB_NSA_ILi0EEESV_EEEEENS5_IJNS4_10UnderscoreESY_SY_EEEEENS4_23SM90_TMA_LOAD_MULTICASTENS4_14ComposedLayoutINS4_7SwizzleILi3ELi4ELi3EEENS4_18smem_ptr_flag_bitsILi32EEENSS_INS5_IJSC_NSA_ILi32EEEEEENS5_IJS17_SB_EEEEEEEvNS4_8identityENS4_13SM90_TMA_LOADES1B_vS1C_EENS_8epilogue10collective6detail29Sm90TmaWarpSpecializedAdapterINS1G_15DefaultEpilogueIfSJ_SJ_NS1F_6thread17LinearCombinationIfLi1EffLNS1K_9ScaleType4KindE0ELNS_15FloatRoundStyleE2EfEENS1_15EpilogueDefaultEEEEEvvEEEEvNT_6ParamsE,@"STO_CUDA_ENTRY STV_DEFAULT"
_ZN7cutlass13device_kernelINS_4gemm6kernel13GemmUniversalIN4cute5tupleIJiiiiEEENS1_10collective13CollectiveMmaINS1_34MainloopSm90TmaGmmaWarpSpecializedILi2ENS5_IJNS4_1CILi1EEENSA_ILi8EEESB_EEENS1_35KernelTmaWarpSpecializedCooperativeEEENS5_IJNSA_ILi256EEENSA_ILi64EEESH_EEEfNS5_IJlSB_lEEEfSJ_NS4_8TiledMMAINS4_8MMA_AtomIJNS4_4SM904GMMA29MMA_64x64x8_F32TF32TF32_SS_TNILNSN_7ScaleInE1ELSP_1EEEEEENS4_6LayoutINS5_IJNSA_ILi2EEESB_SB_EEENS5_IJSB_NSA_ILi0EEESV_EEEEENS5_IJNS4_10UnderscoreESY_SY_EEEEENS4_23SM90_TMA_LOAD_MULTICASTENS4_14ComposedLayoutINS4_7SwizzleILi3ELi4ELi3EEENS4_18smem_ptr_flag_bitsILi32EEENSS_INS5_IJSC_NSA_ILi32EEEEEENS5_IJS17_SB_EEEEEEEvNS4_8identityENS4_13SM90_TMA_LOADES1B_vS1C_EENS_8epilogue10collective6detail29Sm90TmaWarpSpecializedAdapterINS1G_15DefaultEpilogueIfSJ_SJ_NS1F_6thread17LinearCombinationIfLi1EffLNS1K_9ScaleType4KindE0ELNS_15FloatRoundStyleE2EfEENS1_15EpilogueDefaultEEEEEvvEEEEvNT_6ParamsE:
[----:B------:R-:W0:Y:S01]  /*0000*/  LDC R1, c[0x0][0x28] ;  /* 0x00000a00ff017b82 */ /* 0x000e220000000800 */
[----:B------:R-:W1:Y:S01]  /*0010*/  S2R R97, SR_TID.X ;  /* 0x0000000000617919 */ /* 0x000e620000002100 */
[----:B------:R-:W-:Y:S01]  /*0020*/  ELECT P0, URZ, PT ;  /* 0x00000000003f782f */ /* 0x000fe20003800000 */
[----:B------:R-:W-:Y:S01]  /*0030*/  BSSY B0, `(.L_x_0) ;  /* 0x000000f000007945 */ /* 0x000fe20003800000 */
[--C-:B-1----:R-:W-:Y:S02]  /*0040*/  SHF.R.U32.HI R0, RZ, 0x5, R97.reuse ;  /* 0x00000005ff007819 */ /* 0x102fe40000011661 */
[----:B------:R-:W-:-:S03]  /*0050*/  SHF.R.U32.HI R6, RZ, 0x7, R97 ;  /* 0x00000007ff067819 */ /* 0x000fc60000011661 */
[----:B------:R-:W1:Y:S04]  /*0060*/  SHFL.IDX PT, R3, R0, RZ, 0x1f ;  /* 0x00001fff00037589 */ /* 0x000e6800000e0000 */
[----:B------:R2:W3:Y:S01]  /*0070*/  SHFL.IDX PT, R2, R6, RZ, 0x1f ;  /* 0x00001fff06027589 */ /* 0x0004e200000e0000 */
[----:B-1----:R-:W-:-:S13]  /*0080*/  ISETP.NE.OR P0, PT, R3, RZ, !P0 ;  /* 0x000000ff0300720c */ /* 0x002fda0004705670 */
[----:B0-23--:R-:W-:Y:S05]  /*0090*/  @P0 BRA `(.L_x_1) ;  /* 0x0000000000200947 */ /* 0x00dfea0003800000 */
[----:B------:R-:W-:Y:S02]  /*00a0*/  ULDC.64 UR4, c[0x0][0x198] ;  /* 0x0000660000047ab9 */ /* 0x000fe40000000a00 */
[----:B------:R-:W-:Y:S02]  /*00b0*/  UIADD3 UR6, UP0, UR4, 0xf0, URZ ;  /* 0x000000f004067890 */ /* 0x000fe4000ff1e03f */
[----:B------:R-:W-:Y:S02]  /*00c0*/  UIADD3 UR4, UP1, UR4, 0x1f0, URZ ;  /* 0x000001f004047890 */ /* 0x000fe4000ff3e03f */
[----:B------:R-:W-:Y:S02]  /*00d0*/  UIADD3.X UR7, URZ, UR5, URZ, UP0, !UPT ;  /* 0x000000053f077290 */ /* 0x000fe400087fe43f */
[----:B------:R-:W-:-:S07]  /*00e0*/  UIADD3.X UR5, URZ, UR5, URZ, UP1, !UPT ;  /* 0x000000053f057290 */ /* 0x000fce0008ffe43f */
[----:B------:R0:W-:Y:S02]  /*00f0*/  UTMACCTL.PF [UR6] ;  /* 0x00000000060079b9 */ /* 0x0001e40008040000 */
[----:B------:R0:W-:Y:S02]  /*0100*/  UTMACCTL.PF [UR4] ;  /* 0x00000000040079b9 */ /* 0x0001e40008040000 */
[----:B0-----:R-:W-:Y:S01]  /*0110*/  NOP ;  /* 0x0000000000007918 */ /* 0x001fe20000000000 */
.L_x_1:
[----:B------:R-:W-:Y:S05]  /*0120*/  BSYNC B0 ;  /* 0x0000000000007941 */ /* 0x000fea0003800000 */
.L_x_0:
[----:B------:R-:W0:Y:S02]  /*0130*/  SHFL.IDX PT, R5, R0, RZ, 0x1f ;  /* 0x00001fff00057589 */ /* 0x000e2400000e0000 */
[----:B0-----:R-:W-:-:S13]  /*0140*/  ISETP.NE.AND P0, PT, R5, RZ, PT ;  /* 0x000000ff0500720c */ /* 0x001fda0003f05270 */
[----:B------:R-:W-:Y:S05]  /*0150*/  @P0 BRA `(.L_x_2) ;  /* 0x0000000000480947 */ /* 0x000fea0003800000 */
[----:B------:R-:W0:Y:S01]  /*0160*/  S2UR UR8, SR_CgaCtaId ;  /* 0x00000000000879c3 */ /* 0x000e220000008800 */
[----:B------:R-:W-:Y:S01]  /*0170*/  UMOV UR4, 0x400 ;  /* 0x0000040000047882 */ /* 0x000fe20000000000 */
[----:B------:R-:W-:Y:S01]  /*0180*/  UMOV UR5, 0x1 ;  /* 0x0000000100057882 */ /* 0x000fe20000000000 */
[----:B------:R-:W-:Y:S01]  /*0190*/  UMOV UR6, 0x10 ;  /* 0x0000001000067882 */ /* 0x000fe20000000000 */
[----:B------:R-:W-:Y:S01]  /*01a0*/  ELECT P0, URZ, PT ;  /* 0x00000000003f782f */ /* 0x000fe20003800000 */
[----:B------:R-:W-:-:S04]  /*01b0*/  UIADD3 UR6, -UR6, 0x100000, URZ ;  /* 0x0010000006067890 */ /* 0x000fc8000fffe13f */
[----:B------:R-:W-:Y:S02]  /*01c0*/  USHF.L.U32 UR7, UR6, 0xb, URZ ;  /* 0x0000000b06077899 */ /* 0x000fe4000800063f */
[----:B------:R-:W-:Y:S02]  /*01d0*/  USHF.L.U32 UR6, UR6, 0x1, URZ ;  /* 0x0000000106067899 */ /* 0x000fe4000800063f */
[----:B0-----:R-:W-:Y:S02]  /*01e0*/  ULEA UR8, UR8, UR4, 0x18 ;  /* 0x0000000408087291 */ /* 0x001fe4000f8ec03f */
[----:B------:R-:W-:-:S04]  /*01f0*/  UIADD3 UR4, -UR5, 0x100000, URZ ;  /* 0x0010000005047890 */ /* 0x000fc8000fffe13f */
[----:B------:R-:W-:Y:S02]  /*0200*/  USHF.L.U32 UR5, UR4, 0xb, URZ ;  /* 0x0000000b04057899 */ /* 0x000fe4000800063f */
[----:B------:R-:W-:Y:S01]  /*0210*/  USHF.L.U32 UR4, UR4, 0x1, URZ ;  /* 0x0000000104047899 */ /* 0x000fe2000800063f */
[----:B------:R-:W0:Y:S11]  /*0220*/  FENCE.VIEW.ASYNC.S ;  /* 0x00000000000073c6 */ /* 0x000e360000000000 */
[----:B0-----:R0:W1:Y:S01]  /*0230*/  SYNCS.EXCH.64 URZ, [UR8], UR4 ;  /* 0x00000004083f75b2 */ /* 0x0010620008000100 */
[----:B------:R0:W2:Y:S01]  /*0240*/  SYNCS.EXCH.64 URZ, [UR8+0x10], UR6 ;  /* 0x00001006083f75b2 */ /* 0x0000a20008000100 */
[----:B------:R0:W3:Y:S01]  /*0250*/  SYNCS.EXCH.64 URZ, [UR8+0x8], UR4 ;  /* 0x00000804083f75b2 */ /* 0x0000e20008000100 */
[----:B------:R0:W4:Y:S01]  /*0260*/  SYNCS.EXCH.64 URZ, [UR8+0x18], UR6 ;  /* 0x00001806083f75b2 */ /* 0x0001220008000100 */
[----:B------:R-:W-:Y:S01]  /*0270*/  NOP ;  /* 0x0000000000007918 */ /* 0x000fe20000000000 */
.L_x_2:
[----:B------:R-:W5:Y:S01]  /*0280*/  SHFL.IDX PT, R0, R0, RZ, 0x1f ;  /* 0x00001fff00007589 */ /* 0x000f6200000e0000 */
[----:B------:R-:W-:Y:S01]  /*0290*/  SHF.R.S32.HI R8, RZ, 0x1f, R97 ;  /* 0x0000001fff087819 */ /* 0x000fe20000011461 */
[----:B0-----:R-:W0:Y:S01]  /*02a0*/  S2UR UR8, SR_CTAID.X ;  /* 0x00000000000879c3 */ /* 0x001e220000002500 */
[----:B------:R-:W-:Y:S01]  /*02b0*/  ELECT P0, URZ, PT ;  /* 0x00000000003f782f */ /* 0x000fe20003800000 */
[----:B------:R-:W1:Y:S01]  /*02c0*/  S2R R4, SR_CTAID.Y ;  /* 0x0000000000047919 */ /* 0x000e620000002600 */
[----:B------:R-:W-:Y:S01]  /*02d0*/  LEA.HI R8, R8, R97, RZ, 0x7 ;  /* 0x0000006108087211 */ /* 0x000fe200078f38ff */
[----:B------:R-:W-:Y:S01]  /*02e0*/  ULDC UR4, c[0x0][0x154] ;  /* 0x0000550000047ab9 */ /* 0x000fe20000000800 */
[----:B------:R-:W-:Y:S01]  /*02f0*/  SHF.R.S32.HI R10, RZ, 0x1f, R5 ;  /* 0x0000001fff0a7819 */ /* 0x000fe20000011405 */
[----:B------:R-:W-:Y:S01]  /*0300*/  NOP ;  /* 0x0000000000007918 */ /* 0x000fe20000000000 */
[----:B------:R-:W-:Y:S01]  /*0310*/  LOP3.LUT R8, R8, 0xffffff80, RZ, 0xc0, !PT ;  /* 0xffffff8008087812 */ /* 0x000fe200078ec0ff */
[----:B------:R-:W2:Y:S01]  /*0320*/  LDC R14, c[0x0][0x140] ;  /* 0x00005000ff0e7b82 */ /* 0x000ea20000000800 */
[----:B------:R-:W-:Y:S01]  /*0330*/  LEA.HI R10, R10, R5, RZ, 0x2 ;  /* 0x000000050a0a7211 */ /* 0x000fe200078f10ff */
[----:B------:R-:W-:-:S02]  /*0340*/  NOP ;  /* 0x0000000000007918 */ /* 0x000fc40000000000 */
[----:B------:R-:W-:Y:S01]  /*0350*/  IMAD.IADD R8, R97, 0x1, -R8 ;  /* 0x0000000161087824 */ /* 0x000fe200078e0a08 */
[----:B------:R-:W-:-:S03]  /*0360*/  LOP3.LUT R10, R10, 0x3ffffffc, RZ, 0xc0, !PT ;  /* 0x3ffffffc0a0a7812 */ /* 0x000fc600078ec0ff */
[----:B------:R-:W3:Y:S01]  /*0370*/  LDC R12, c[0x0][0x144] ;  /* 0x00005100ff0c7b82 */ /* 0x000ee20000000800 */
[----:B------:R-:W-:Y:S01]  /*0380*/  SHF.R.S32.HI R7, RZ, 0x1f, R8 ;  /* 0x0000001fff077819 */ /* 0x000fe20000011408 */
[----:B------:R-:W-:Y:S01]  /*0390*/  IMAD.IADD R10, R5, 0x1, -R10 ;  /* 0x00000001050a7824 */ /* 0x000fe200078e0a0a */
[----:B------:R-:W-:Y:S02]  /*03a0*/  LOP3.LUT P2, RZ, R8, 0x7, RZ, 0xc0, !PT ;  /* 0x0000000708ff7812 */ /* 0x000fe4000784c0ff */
[----:B------:R-:W-:Y:S02]  /*03b0*/  LEA.HI R7, R7, R8, RZ, 0x3 ;  /* 0x0000000807077211 */ /* 0x000fe400078f18ff */
[----:B-----5:R-:W-:Y:S02]  /*03c0*/  ISETP.NE.OR P0, PT, R0, RZ, !P0 ;  /* 0x000000ff0000720c */ /* 0x020fe40004705670 */
[--C-:B------:R-:W-:Y:S02]  /*03d0*/  SHF.R.S32.HI R0, RZ, 0x3, R7.reuse ;  /* 0x00000003ff007819 */ /* 0x100fe40000011407 */
[----:B------:R-:W-:-:S02]  /*03e0*/  SHF.R.S32.HI R7, RZ, 0x1f, R7 ;  /* 0x0000001fff077819 */ /* 0x000fc40000011407 */
[----:B0-----:R-:W-:Y:S02]  /*03f0*/  I2FP.F32.U32 R11, UR8 ;  /* 0x00000008000b7c45 */ /* 0x001fe40008201000 */
[----:B------:R-:W-:Y:S02]  /*0400*/  LEA.HI R7, R7, R0, RZ, 0x2 ;  /* 0x0000000007077211 */ /* 0x000fe400078f10ff */
[----:B--2---:R-:W-:Y:S02]  /*0410*/  ISETP.EQ.U32.AND P3, PT, R14, 0x1, PT ;  /* 0x000000010e00780c */ /* 0x004fe40003f62070 */
[----:B-1----:R-:W-:Y:S01]  /*0420*/  I2FP.F32.U32 R9, R4 ;  /* 0x0000000400097245 */ /* 0x002fe20000201000 */
[----:B------:R-:W-:Y:S01]  /*0430*/  VOTEU.ALL UP0, P0 ;  /* 0x00000000003f7886 */ /* 0x000fe20000000000 */
[----:B------:R-:W-:Y:S01]  /*0440*/  LOP3.LUT R7, R7, 0xfffffffc, RZ, 0xc0, !PT ;  /* 0xfffffffc07077812 */ /* 0x000fe200078ec0ff */
[----:B------:R-:W-:Y:S01]  /*0450*/  VOTEU.ALL UP1, P0 ;  /* 0x00000000003f7886 */ /* 0x000fe20000020000 */
[----:B------:R-:W-:Y:S01]  /*0460*/  IADD3 R8, R2, -0x1, RZ ;  /* 0xffffffff02087810 */ /* 0x000fe20007ffe0ff */
[----:B------:R-:W-:Y:S01]  /*0470*/  FMUL R13, R9, UR4 ;  /* 0x00000004090d7c20 */ /* 0x000fe20008400000 */
[----:B------:R-:W0:Y:S01]  /*0480*/  @!UP0 S2UR UR7, SR_CgaCtaId ;  /* 0x00000000000789c3 */ /* 0x000e220000008800 */
[----:B------:R-:W-:Y:S01]  /*0490*/  ULDC UR4, c[0x0][0x150] ;  /* 0x0000540000047ab9 */ /* 0x000fe20000000800 */
[----:B------:R-:W-:-:S02]  /*04a0*/  IMAD.IADD R7, R0, 0x1, -R7 ;  /* 0x0000000100077824 */ /* 0x000fc400078e0a07 */
[----:B------:R-:W-:Y:S01]  /*04b0*/  FMUL R11, R11, UR4 ;  /* 0x000000040b0b7c20 */ /* 0x000fe20008400000 */
[----:B------:R-:W-:Y:S01]  /*04c0*/  SHF.R.S32.HI R0, RZ, 0x1f, R3 ;  /* 0x0000001fff007819 */ /* 0x000fe20000011403 */
[----:B------:R-:W1:Y:S01]  /*04d0*/  F2I.U32.TRUNC.NTZ R13, R13 ;  /* 0x0000000d000d7305 */ /* 0x000e62000020f000 */
[----:B------:R-:W-:Y:S01]  /*04e0*/  IMAD R7, R10, 0x4, R7 ;  /* 0x000000040a077824 */ /* 0x000fe200078e0207 */
[----:B------:R-:W-:Y:S01]  /*04f0*/  UMOV UR4, 0x20 ;  /* 0x0000002000047882 */ /* 0x000fe20000000000 */
[----:B------:R-:W2:Y:S01]  /*0500*/  LDC R9, c[0x0][0x148] ;  /* 0x00005200ff097b82 */ /* 0x000ea20000000800 */
[----:B------:R-:W-:Y:S01]  /*0510*/  LEA.HI R0, R0, R3, RZ, 0x2 ;  /* 0x0000000300007211 */ /* 0x000fe200078f10ff */
[----:B------:R-:W-:Y:S01]  /*0520*/  IMAD.SHL.U32 R10, R7, 0x4, RZ ;  /* 0x00000004070a7824 */ /* 0x000fe200078e00ff */
[----:B------:R-:W-:Y:S01]  /*0530*/  @!UP0 UMOV UR6, 0x400 ;  /* 0x0000040000068882 */ /* 0x000fe20000000000 */
[----:B------:R-:W-:-:S04]  /*0540*/  @!UP0 UIADD3 UR4, -UR4, 0x100000, URZ ;  /* 0x0010000004048890 */ /* 0x000fc8000fffe13f */
[----:B------:R-:W-:Y:S02]  /*0550*/  @!UP0 USHF.L.U32 UR5, UR4, 0xb, URZ ;  /* 0x0000000b04058899 */ /* 0x000fe4000800063f */
[----:B------:R-:W-:Y:S01]  /*0560*/  @!UP0 USHF.L.U32 UR4, UR4, 0x1, URZ ;  /* 0x0000000104048899 */ /* 0x000fe2000800063f */
[----:B------:R-:W5:Y:S01]  /*0570*/  F2I.U32.TRUNC.NTZ R11, R11 ;  /* 0x0000000b000b7305 */ /* 0x000f62000020f000 */
[----:B------:R-:W-:Y:S02]  /*0580*/  LOP3.LUT R0, R0, 0xfffffffc, RZ, 0xc0, !PT ;  /* 0xfffffffc00007812 */ /* 0x000fe400078ec0ff */
[----:B------:R-:W-:Y:S02]  /*0590*/  LOP3.LUT R19, R7, 0xc, R10, 0x78, !PT ;  /* 0x0000000c07137812 */ /* 0x000fe400078e780a */
[----:B------:R-:W-:Y:S01]  /*05a0*/  ISETP.GE.U32.AND P5, PT, R8, 0x2, PT ;  /* 0x000000020800780c */ /* 0x000fe20003fa6070 */
[----:B------:R-:W-:Y:S02]  /*05b0*/  IMAD.IADD R3, R3, 0x1, -R0 ;  /* 0x0000000103037824 */ /* 0x000fe400078e0a00 */
[----:B-1----:R-:W-:Y:S01]  /*05c0*/  IMAD.MOV R22, RZ, RZ, -R13 ;  /* 0x000000ffff167224 */ /* 0x002fe200078e0a0d */
[----:B0-----:R-:W-:-:S02]  /*05d0*/  @!UP0 ULEA UR6, UR7, UR6, 0x18 ;  /* 0x0000000607068291 */ /* 0x001fc4000f8ec03f */
[----:B------:R-:W-:Y:S01]  /*05e0*/  ISETP.NE.AND P1, PT, R3, 0x3, PT ;  /* 0x000000030300780c */ /* 0x000fe20003f25270 */
[----:B------:R-:W-:Y:S01]  /*05f0*/  VOTEU.ALL UP0, P0 ;  /* 0x00000000003f7886 */ /* 0x000fe20000000000 */
[----:B------:R-:W-:Y:S01]  /*0600*/  ISETP.LT.U32.AND P0, PT, R19, 0x8, !P2 ;  /* 0x000000081300780c */ /* 0x000fe20005701070 */
[----:B-----5:R-:W-:Y:S01]  /*0610*/  IMAD.MOV R11, RZ, RZ, -R11 ;  /* 0x000000ffff0b7224 */ /* 0x020fe200078e0a0b */
[----:B------:R-:W-:Y:S02]  /*0620*/  ISETP.EQ.OR P1, PT, R3, RZ, !P1 ;  /* 0x000000ff0300720c */ /* 0x000fe40004f22670 */
[C---:B------:R-:W-:Y:S01]  /*0630*/  ISETP.NE.AND P2, PT, R2.reuse, RZ, PT ;  /* 0x000000ff0200720c */ /* 0x040fe20003f45270 */
[----:B--2---:R-:W-:Y:S01]  /*0640*/  IMAD R0, R9, R22, R4 ;  /* 0x0000001609007224 */ /* 0x004fe200078e0204 */
[----:B------:R-:W-:Y:S01]  /*0650*/  ISETP.EQ.AND P1, PT, R2, RZ, P1 ;  /* 0x000000ff0200720c */ /* 0x000fe20000f22270 */
[----:B---3--:R-:W-:Y:S01]  /*0660*/  IMAD R7, R12, R11, UR8 ;  /* 0x000000080c077e24 */ /* 0x008fe2000f8e020b */
[----:B------:R-:W0:Y:S02]  /*0670*/  FENCE.VIEW.ASYNC.S ;  /* 0x00000000000073c6 */ /* 0x000e240000000000 */
[----:B0-----:R0:W1:Y:S01]  /*0680*/  @!UP0 SYNCS.EXCH.64 URZ, [UR6+0x30], UR4 ;  /* 0x00003004063f85b2 */ /* 0x0010620008000100 */
[----:B------:R-:W-:-:S02]  /*0690*/  ISETP.NE.AND P4, PT, R0, R19, PT ;  /* 0x000000130000720c */ /* 0x000fc40003f85270 */
[----:B------:R-:W-:Y:S02]  /*06a0*/  SEL R18, RZ, 0x1, !P1 ;  /* 0x00000001ff127807 */ /* 0x000fe40004800000 */
[----:B------:R-:W-:Y:S02]  /*06b0*/  ISETP.EQ.OR P4, PT, R7, RZ, !P4 ;  /* 0x000000ff0700720c */ /* 0x000fe40006782670 */
[----:B------:R-:W-:Y:S02]  /*06c0*/  LOP3.LUT R0, R97, 0x7f, RZ, 0xc0, !PT ;  /* 0x0000007f61007812 */ /* 0x000fe400078ec0ff */
[----:B------:R-:W-:Y:S02]  /*06d0*/  PLOP3.LUT P0, PT, P0, P4, PT, 0x80, 0x0 ;  /* 0x000000000000781c */ /* 0x000fe40000709070 */
[----:B------:R-:W-:Y:S02]  /*06e0*/  SEL R18, R18, 0x2, P5 ;  /* 0x0000000212127807 */ /* 0x000fe40002800000 */
[----:B------:R-:W-:Y:S01]  /*06f0*/  P2R R114, PR, RZ, 0x1 ;  /* 0x00000001ff727803 */ /* 0x000fe20000000000 */
[----:B------:R0:W2:Y:S01]  /*0700*/  @!UP1 SYNCS.EXCH.64 URZ, [UR6+0x38], UR4 ;  /* 0x00003804063f95b2 */ /* 0x0000a20008000100 */
[----:B------:R-:W-:Y:S01]  /*0710*/  NOP ;  /* 0x0000000000007918 */ /* 0x000fe20000000000 */
[----:B------:R-:W-:Y:S06]  /*0720*/  @!P3 BRA `(.L_x_3) ;  /* 0x000000000008b947 */ /* 0x000fec0003800000 */
[----:B-12-4-:R-:W-:Y:S01]  /*0730*/  UCGABAR_ARV ;  /* 0x00000000000079c7 */ /* 0x016fe20008000000 */
[----:B------:R-:W-:Y:S05]  /*0740*/  BRA `(.L_x_4) ;  /* 0x0000000000047947 */ /* 0x000fea0003800000 */
.L_x_3:
[----:B-12-4-:R-:W-:Y:S01]  /*0750*/  NOP ;  /* 0x0000000000007918 */ /* 0x016fe20000000000 */
.L_x_4:
[----:B------:R-:W1:Y:S01]  /*0760*/  LDC R2, c[0x0][0x65c] ;  /* 0x00019700ff027b82 */ /* 0x000e620000000800 */
[----:B------:R-:W-:Y:S01]  /*0770*/  LOP3.LUT R5, R5, 0xffffefff, RZ, 0xc0, !PT ;  /* 0xffffefff05057812 */ /* 0x000fe200078ec0ff */
[----:B------:R-:W-:Y:S02]  /*0780*/  IMAD.U32 R10, RZ, RZ, UR8 ;  /* 0x00000008ff0a7e24 */ /* 0x000fe4000f8e00ff */
[----:B------:R-:W-:Y:S01]  /*0790*/  IMAD.MOV.U32 R11, RZ, RZ, RZ ;  /* 0x000000ffff0b7224 */ /* 0x000fe200078e00ff */
[----:B-1----:R-:W-:-:S13]  /*07a0*/  ISETP.NE.AND P1, PT, R2, 0x1, PT ;  /* 0x000000010200780c */ /* 0x002fda0003f25270 */
[----:B------:R-:W1:Y:S01]  /*07b0*/  @P1 LDC R17, c[0x0][0x10] ;  /* 0x00000400ff111b82 */ /* 0x000e620000000800 */
[----:B------:R-:W-:Y:S01]  /*07c0*/  @P1 LOP3.LUT R5, R5, 0x1000, RZ, 0xfc, !PT ;  /* 0x0000100005051812 */ /* 0x000fe200078efcff */
[----:B------:R-:W-:Y:S02]  /*07d0*/  @P1 IMAD.MOV.U32 R5, RZ, RZ, RZ ;  /* 0x000000ffff051224 */ /* 0x000fe400078e00ff */
[----:B------:R-:W-:-:S04]  /*07e0*/  @P1 IMAD.MOV.U32 R15, RZ, RZ, RZ ;  /* 0x000000ffff0f1224 */ /* 0x000fc800078e00ff */
[----:B------:R-:W2:Y:S01]  /*07f0*/  @!P1 LDC R13, c[0x0][0xc] ;  /* 0x00000300ff0d9b82 */ /* 0x000ea20000000800 */
[----:B0-----:R-:W-:Y:S01]  /*0800*/  ULDC UR4, c[0x0][0xc] ;  /* 0x0000030000047ab9 */ /* 0x001fe20000000800 */
[----:B------:R-:W-:Y:S01]  /*0810*/  ULDC UR5, c[0x0][0x10] ;  /* 0x0000040000057ab9 */ /* 0x000fe20000000800 */
[----:B------:R-:W-:Y:S01]  /*0820*/  ULDC UR6, c[0x0][0x14] ;  /* 0x0000050000067ab9 */ /* 0x000fe20000000800 */
[----:B------:R-:W-:-:S04]  /*0830*/  UIMAD.WIDE.U32 UR4, UR4, UR5, URZ ;  /* 0x00000005040472a5 */ /* 0x000fc8000f8e003f */
[----:B------:R-:W-:Y:S02]  /*0840*/  UIMAD.WIDE.U32 UR38, UR4, UR6, URZ ;  /* 0x00000006042672a5 */ /* 0x000fe4000f8e003f */
[----:B------:R-:W-:-:S04]  /*0850*/  UIMAD UR41, UR5, UR6, URZ ;  /* 0x00000006052972a4 */ /* 0x000fc8000f8e023f */
[----:B------:R-:W-:Y:S01]  /*0860*/  UIADD3 UR41, UR39, UR41, URZ ;  /* 0x0000002927297290 */ /* 0x000fe2000fffe03f */
[----:B-1----:R-:W-:-:S04]  /*0870*/  @P1 IMAD.WIDE.U32 R16, R17, UR8, R4 ;  /* 0x0000000811101c25 */ /* 0x002fc8000f8e0004 */
[----:B------:R-:W-:Y:S02]  /*0880*/  @P1 IMAD.IADD R17, R17, 0x1, R15 ;  /* 0x0000000111111824 */ /* 0x000fe400078e020f */
[----:B--2---:R-:W-:-:S04]  /*0890*/  @!P1 IMAD.WIDE.U32 R10, R4, R13, R10 ;  /* 0x0000000d040a9225 */ /* 0x004fc800078e000a */
[----:B------:R-:W-:Y:S02]  /*08a0*/  @!P1 IMAD.MOV.U32 R16, RZ, RZ, R10 ;  /* 0x000000ffff109224 */ /* 0x000fe400078e000a */
[----:B------:R-:W-:Y:S01]  /*08b0*/  @!P1 IMAD.MOV.U32 R17, RZ, RZ, R11 ;  /* 0x000000ffff119224 */ /* 0x000fe200078e000b */
[----:B------:R-:W-:Y:S06]  /*08c0*/  @!P3 BRA `(.L_x_5) ;  /* 0x00000000000cb947 */ /* 0x000fec0003800000 */
[----:B------:R-:W-:Y:S01]  /*08d0*/  UCGABAR_WAIT ;  /* 0x0000000000007dc7 */ /* 0x000fe20008000000 */
[----:B------:R-:W-:Y:S01]  /*08e0*/  CCTL.IVALL ;  /* 0x00000000ff00798f */ /* 0x000fe20002000000 */
[----:B------:R-:W-:Y:S05]  /*08f0*/  BRA `(.L_x_6) ;  /* 0x0000000000047947 */ /* 0x000fea0003800000 */
.L_x_5:
[----:B------:R-:W-:Y:S06]  /*0900*/  BAR.SYNC.DEFER_BLOCKING 0x0 ;  /* 0x0000000000007b1d */ /* 0x000fec0000010000 */
.L_x_6:
[----:B------:R-:W-:Y:S05]  /*0910*/  @!P2 BRA `(.L_x_7) ;  /* 0x0000006000f4a947 */ /* 0x000fea0003800000 */
[----:B------:R-:W-:-:S13]  /*0920*/  ISETP.GT.U32.AND P0, PT, R8, 0x1, PT ;  /* 0x000000010800780c */ /* 0x000fda0003f04070 */
[----:B------:R-:W-:Y:S05]  /*0930*/  @P0 EXIT ;  /* 0x000000000000094d */ /* 0x000fea0003800000 */
[----:B------:R-:W-:Y:S01]  /*0940*/  ULDC.64 UR4, c[0x0][0x650] ;  /* 0x0001940000047ab9 */ /* 0x000fe20000000a00 */
[----:B------:R-:W-:Y:S01]  /*0950*/  PRMT R3, RZ, 0x7610, R3 ;  /* 0x00007610ff037816 */ /* 0x000fe20000000003 */
[----:B------:R-:W-:Y:S01]  /*0960*/  IMAD.MOV.U32 R111, RZ, RZ, -0x1 ;  /* 0xffffffffff6f7424 */ /* 0x000fe200078e00ff */
[----:B------:R-:W-:Y:S01]  /*0970*/  ISETP.GE.U32.AND P0, PT, R16, UR4, PT ;  /* 0x0000000410007c0c */ /* 0x000fe2000bf06070 */
[----:B------:R-:W-:Y:S01]  /*0980*/  IMAD.MOV.U32 R23, RZ, RZ, -0x1 ;  /* 0xffffffffff177424 */ /* 0x000fe200078e00ff */
[----:B------:R-:W-:Y:S02]  /*0990*/  MOV R102, 0xffffffff ;  /* 0xffffffff00667802 */ /* 0x000fe40000000f00 */
[----:B------:R-:W-:-:S13]  /*09a0*/  ISETP.GE.U32.AND.EX P0, PT, R17, UR5, PT, P0 ;  /* 0x0000000511007c0c */ /* 0x000fda000bf06100 */
[----:B------:R-:W-:Y:S05]  /*09b0*/  @P0 BRA `(.L_x_8) ;  /* 0x00000004002c0947 */ /* 0x000fea0003800000 */
[----:B------:R-:W0:Y:S01]  /*09c0*/  LDC.64 R24, c[0x0][0x628] ;  /* 0x00018a00ff187b82 */ /* 0x000e220000000a00 */
[----:B------:R-:W-:Y:S02]  /*09d0*/  IMAD.MOV.U32 R10, RZ, RZ, R16 ;  /* 0x000000ffff0a7224 */ /* 0x000fe400078e0010 */
[----:B------:R-:W-:-:S05]  /*09e0*/  IMAD.MOV.U32 R11, RZ, RZ, R17 ;  /* 0x000000ffff0b7224 */ /* 0x000fca00078e0011 */
[----:B------:R-:W1:Y:S08]  /*09f0*/  LDC R8, c[0x0][0x630] ;  /* 0x00018c00ff087b82 */ /* 0x000e700000000800 */
[----:B------:R-:W2:Y:S01]  /*0a00*/  LDC.64 R26, c[0x0][0x620] ;  /* 0x00018800ff1a7b82 */ /* 0x000ea20000000a00 */
[----:B0-----:R-:W-:-:S04]  /*0a10*/  ISETP.NE.U32.AND P0, PT, R24, RZ, PT ;  /* 0x000000ff1800720c */ /* 0x001fc80003f05070 */
[----:B------:R-:W-:-:S13]  /*0a20*/  ISETP.NE.AND.EX P0, PT, R25, RZ, PT, P0 ;  /* 0x000000ff1900720c */ /* 0x000fda0003f05300 */
[----:B-12---:R-:W-:Y:S05]  /*0a30*/  @!P0 BRA `(.L_x_9) ;  /* 0x0000000000288947 */ /* 0x006fea0003800000 */
[----:B------:R-:W0:Y:S02]  /*0a40*/  LDC R3, c[0x0][0x634] ;  /* 0x00018d00ff037b82 */ /* 0x000e240000000800 */
[----:B0-----:R-:W-:-:S05]  /*0a50*/  IADD3 R3, P0, R16, R3, RZ ;  /* 0x0000000310037210 */ /* 0x001fca0007f1e0ff */
[----:B------:R-:W-:-:S04]  /*0a60*/  IMAD.X R21, RZ, RZ, R17, P0 ;  /* 0x000000ffff157224 */ /* 0x000fc800000e0611 */
[----:B------:R-:W-:-:S04]  /*0a70*/  IMAD.WIDE.U32 R10, R21, R24, RZ ;  /* 0x00000018150a7225 */ /* 0x000fc800078e00ff */
[----:B------:R-:W-:-:S04]  /*0a80*/  IMAD.WIDE.U32 R12, P0, R3, R25, R10 ;  /* 0x00000019030c7225 */ /* 0x000fc8000780000a */
[----:B------:R-:W-:-:S04]  /*0a90*/  IMAD.WIDE.U32 R10, R3, R24, RZ ;  /* 0x00000018030a7225 */ /* 0x000fc800078e00ff */
[----:B------:R-:W-:Y:S01]  /*0aa0*/  IMAD.X R15, RZ, RZ, RZ, P0 ;  /* 0x000000ffff0f7224 */ /* 0x000fe200000e06ff */
[----:B------:R-:W-:Y:S01]  /*0ab0*/  IADD3 RZ, P0, R11, R12, RZ ;  /* 0x0000000c0bff7210 */ /* 0x000fe20007f1e0ff */
[----:B------:R-:W-:-:S04]  /*0ac0*/  IMAD.MOV.U32 R14, RZ, RZ, R13 ;  /* 0x000000ffff0e7224 */ /* 0x000fc800078e000d */
[----:B------:R-:W-:-:S08]  /*0ad0*/  IMAD.WIDE.U32.X R10, R21, R25, R14, P0 ;  /* 0x00000019150a7225 */ /* 0x000fd000000e040e */
.L_x_9:
[----:B------:R-:W0:Y:S01]  /*0ae0*/  LDC.64 R30, c[0x0][0x640] ;  /* 0x00019000ff1e7b82 */ /* 0x000e220000000a00 */
[--C-:B------:R-:W-:Y:S01]  /*0af0*/  SHF.R.U64 R29, R10, R8, R11.reuse ;  /* 0x000000080a1d7219 */ /* 0x100fe2000000120b */
[----:B------:R-:W-:Y:S01]  /*0b00*/  IMAD R22, R9, R22, R4 ;  /* 0x0000001609167224 */ /* 0x000fe200078e0204 */
[----:B------:R-:W-:Y:S01]  /*0b10*/  SHF.R.U32.HI R3, RZ, R8, R11 ;  /* 0x00000008ff037219 */ /* 0x000fe2000001160b */
[----:B------:R-:W-:Y:S01]  /*0b20*/  IMAD.MOV.U32 R23, RZ, RZ, 0x1 ;  /* 0x00000001ff177424 */ /* 0x000fe200078e00ff */
[----:B------:R-:W-:-:S03]  /*0b30*/  IADD3 R5, P0, RZ, -R29, RZ ;  /* 0x8000001dff057210 */ /* 0x000fc60007f1e0ff */
[----:B------:R-:W1:Y:S02]  /*0b40*/  LDC R12, c[0x0][0x618] ;  /* 0x00018600ff0c7b82 */ /* 0x000e640000000800 */
[----:B------:R-:W-:Y:S02]  /*0b50*/  IMAD.X R3, RZ, RZ, ~R3, P0 ;  /* 0x000000ffff037224 */ /* 0x000fe400000e0e03 */
[----:B------:R-:W-:-:S04]  /*0b60*/  IMAD.WIDE.U32 R10, R5, R26, R16 ;  /* 0x0000001a050a7225 */ /* 0x000fc800078e0010 */
[----:B------:R-:W2:Y:S01]  /*0b70*/  LDC R20, c[0x0][0x608] ;  /* 0x00018200ff147b82 */ /* 0x000ea20000000800 */
[----:B------:R-:W-:Y:S01]  /*0b80*/  IMAD R8, R3, R26, RZ ;  /* 0x0000001a03087224 */ /* 0x000fe200078e02ff */
[----:B------:R-:W-:-:S03]  /*0b90*/  MOV R3, 0xffffffff ;  /* 0xffffffff00037802 */ /* 0x000fc60000000f00 */
[----:B------:R-:W-:-:S03]  /*0ba0*/  IMAD R5, R5, R27, R8 ;  /* 0x0000001b05057224 */ /* 0x000fc600078e0208 */
[----:B------:R-:W3:Y:S01]  /*0bb0*/  LDC R28, c[0x0][0x658] ;  /* 0x00019600ff1c7b82 */ /* 0x000ee20000000800 */
[----:B------:R-:W-:Y:S01]  /*0bc0*/  IMAD.IADD R5, R11, 0x1, R5 ;  /* 0x000000010b057824 */ /* 0x000fe200078e0205 */
[----:B0-----:R-:W-:-:S04]  /*0bd0*/  ISETP.NE.U32.AND P0, PT, R30, RZ, PT ;  /* 0x000000ff1e00720c */ /* 0x001fc80003f05070 */
[----:B------:R-:W-:Y:S02]  /*0be0*/  ISETP.NE.AND.EX P0, PT, R31, RZ, PT, P0 ;  /* 0x000000ff1f00720c */ /* 0x000fe40003f05300 */
[----:B------:R-:W0:Y:S01]  /*0bf0*/  LDC R24, c[0x0][0x600] ;  /* 0x00018000ff187b82 */ /* 0x000e220000000800 */
[-CC-:B-1----:R-:W-:Y:S02]  /*0c00*/  SHF.R.U64 R14, R10, R12.reuse, R5.reuse ;  /* 0x0000000c0a0e7219 */ /* 0x182fe40000001205 */
[----:B------:R-:W-:-:S05]  /*0c10*/  SHF.R.U32.HI R5, RZ, R12, R5 ;  /* 0x0000000cff057219 */ /* 0x000fca0000011605 */
[----:B------:R-:W1:Y:S01]  /*0c20*/  LDC R15, c[0x0][0x648] ;  /* 0x00019200ff0f7b82 */ /* 0x000e620000000800 */
[-CC-:B--2---:R-:W-:Y:S02]  /*0c30*/  SHF.R.U64 R27, R14, R20.reuse, R5.reuse ;  /* 0x000000140e1b7219 */ /* 0x184fe40000001205 */
[----:B------:R-:W-:-:S05]  /*0c40*/  SHF.R.U32.HI R5, RZ, R20, R5 ;  /* 0x00000014ff057219 */ /* 0x000fca0000011605 */
[----:B------:R-:W2:Y:S01]  /*0c50*/  LDC R21, c[0x0][0x638] ;  /* 0x00018e00ff157b82 */ /* 0x000ea20000000800 */
[-CC-:B---3--:R-:W-:Y:S02]  /*0c60*/  SHF.R.U64 R20, R27, R28.reuse, R5.reuse ;  /* 0x0000001c1b147219 */ /* 0x188fe40000001205 */
[-C--:B------:R-:W-:Y:S02]  /*0c70*/  SHF.L.U32 R3, R3, R28.reuse, RZ ;  /* 0x0000001c03037219 */ /* 0x080fe400000006ff */
[----:B------:R-:W-:Y:S01]  /*0c80*/  SHF.R.U32.HI R5, RZ, R28, R5 ;  /* 0x0000001cff057219 */ /* 0x000fe20000011605 */
[----:B------:R-:W-:Y:S01]  /*0c90*/  IMAD.MOV.U32 R4, RZ, RZ, R20 ;  /* 0x000000ffff047224 */ /* 0x000fe200078e0014 */
[----:B------:R-:W-:Y:S01]  /*0ca0*/  LOP3.LUT R12, RZ, R3, RZ, 0x33, !PT ;  /* 0x00000003ff0c7212 */ /* 0x000fe200078e33ff */
[----:B------:R-:W3:Y:S01]  /*0cb0*/  LDC R25, c[0x0][0x610] ;  /* 0x00018400ff197b82 */ /* 0x000ee20000000800 */
[----:B------:R-:W-:Y:S05]  /*0cc0*/  @!P0 BRA `(.L_x_10) ;  /* 0x0000000000288947 */ /* 0x000fea0003800000 */
[----:B------:R-:W4:Y:S02]  /*0cd0*/  LDC R3, c[0x0][0x64c] ;  /* 0x00019300ff037b82 */ /* 0x000f240000000800 */
[----:B----4-:R-:W-:-:S05]  /*0ce0*/  IADD3 R3, P0, R20, R3, RZ ;  /* 0x0000000314037210 */ /* 0x010fca0007f1e0ff */
        /* <DEDUP_REMOVED lines=8> */
.L_x_10:
[----:B-1----:R-:W-:Y:S01]  /*0d70*/  SHF.R.U64 R4, R4, R15, R5 ;  /* 0x0000000f04047219 */ /* 0x002fe20000001205 */
[----:B0-----:R-:W-:Y:S01]  /*0d80*/  VIADD R5, R24, 0xffffffff ;  /* 0xffffffff18057836 */ /* 0x001fe20000000000 */
[----:B------:R-:W-:Y:S02]  /*0d90*/  SHF.L.U32 R3, R23, R28, RZ ;  /* 0x0000001c17037219 */ /* 0x000fe400000006ff */
[----:B------:R-:W-:Y:S01]  /*0da0*/  LOP3.LUT R12, R27, R12, RZ, 0xc0, !PT ;  /* 0x0000000c1b0c7212 */ /* 0x000fe200078ec0ff */
[----:B------:R-:W-:Y:S01]  /*0db0*/  IMAD.MOV R8, RZ, RZ, -R4 ;  /* 0x000000ffff087224 */ /* 0x000fe200078e0a04 */
[----:B------:R-:W-:Y:S02]  /*0dc0*/  SEL R7, R7, R22, !P1 ;  /* 0x0000001607077207 */ /* 0x000fe40004800000 */
[----:B------:R-:W-:Y:S01]  /*0dd0*/  MOV R23, R29 ;  /* 0x0000001d00177202 */ /* 0x000fe20000000f00 */
[----:B------:R-:W-:Y:S01]  /*0de0*/  IMAD R12, R3, R4, R12 ;  /* 0x00000004030c7224 */ /* 0x000fe200078e020c */
[----:B------:R-:W-:Y:S01]  /*0df0*/  LOP3.LUT R4, R14, R5, RZ, 0xc0, !PT ;  /* 0x000000050e047212 */ /* 0x000fe200078ec0ff */
[----:B--2---:R-:W-:-:S02]  /*0e00*/  IMAD R3, R8, R21, R20 ;  /* 0x0000001508037224 */ /* 0x004fc400078e0214 */
[----:B---3--:R-:W-:Y:S02]  /*0e10*/  IMAD R7, R12, R25, R7 ;  /* 0x000000190c077224 */ /* 0x008fe400078e0207 */
[----:B------:R-:W-:Y:S02]  /*0e20*/  IMAD.MOV.U32 R5, RZ, RZ, 0x1 ;  /* 0x00000001ff057424 */ /* 0x000fe400078e00ff */
[----:B------:R-:W-:-:S03]  /*0e30*/  IMAD R4, R3, R24, R4 ;  /* 0x0000001803047224 */ /* 0x000fc600078e0204 */
[----:B------:R-:W-:Y:S02]  /*0e40*/  PRMT R3, R5, 0x7610, R3 ;  /* 0x0000761005037816 */ /* 0x000fe40000000003 */
[----:B------:R-:W-:Y:S02]  /*0e50*/  SEL R102, R4, R7, !P1 ;  /* 0x0000000704667207 */ /* 0x000fe40004800000 */
[----:B------:R-:W-:-:S07]  /*0e60*/  SEL R111, R7, R4, !P1 ;  /* 0x00000004076f7207 */ /* 0x000fce0004800000 */
.L_x_8:
[----:B------:R-:W-:-:S08]  /*0e70*/  NOP ;  /* 0x0000000000007918 */ /* 0x000fd00000000000 */
[----:B------:R-:W0:Y:S02]  /*0e80*/  USETMAXREG.TRY_ALLOC.CTAPOOL UP0, 0xe8 ;  /* 0x000000e8000079c8 */ /* 0x000e240008000600 */
[----:B0-----:R-:W-:-:S13]  /*0e90*/  PLOP3.LUT P0, PT, PT, PT, UP0, 0x80, 0x0 ;  /* 0x000000000000781c */ /* 0x001fda0003f0f008 */
[----:B------:R-:W-:Y:S05]  /*0ea0*/  @!P0 BRA `(.L_x_8) ;  /* 0xfffffffc00f08947 */ /* 0x000fea000383ffff */
[----:B------:R-:W-:Y:S01]  /*0eb0*/  ULDC.64 UR4, c[0x0][0x598] ;  /* 0x0001660000047ab9 */ /* 0x000fe20000000a00 */
[----:B------:R-:W-:Y:S01]  /*0ec0*/  ULDC.64 UR36, c[0x0][0x208] ;  /* 0x0000820000247ab9 */ /* 0x000fe20000000a00 */
[----:B------:R-:W-:-:S04]  /*0ed0*/  ISETP.NE.U32.AND P0, PT, RZ, UR4, PT ;  /* 0x00000004ff007c0c */ /* 0x000fc8000bf05070 */
[----:B------:R-:W-:-:S13]  /*0ee0*/  ISETP.NE.AND.EX P0, PT, RZ, UR5, PT, P0 ;  /* 0x00000005ff007c0c */ /* 0x000fda000bf05300 */
[----:B------:R-:W-:Y:S05]  /*0ef0*/  @!P0 BRA `(.L_x_11) ;  /* 0x00000000001c8947 */ /* 0x000fea0003800000 */
[----:B------:R-:W0:Y:S02]  /*0f00*/  LDC.64 R4, c[0x0][0x598] ;  /* 0x00016600ff047b82 */ /* 0x000e240000000a00 */
[----:B0-----:R-:W2:Y:S02]  /*0f10*/  LDG.E.64 R4, desc[UR36][R4.64] ;  /* 0x0000002404047981 */ /* 0x001ea4000c1e1b00 */
[----:B--2---:R-:W-:-:S04]  /*0f20*/  ISETP.NE.U32.AND P0, PT, R4, RZ, PT ;  /* 0x000000ff0400720c */ /* 0x004fc80003f05070 */
[----:B------:R-:W-:-:S13]  /*0f30*/  ISETP.NE.AND.EX P0, PT, R5, RZ, PT, P0 ;  /* 0x000000ff0500720c */ /* 0x000fda0003f05300 */
[----:B------:R-:W-:Y:S05]  /*0f40*/  @!P0 BRA `(.L_x_11) ;  /* 0x0000000000088947 */ /* 0x000fea0003800000 */
[----:B------:R0:W5:Y:S01]  /*0f50*/  LD.E R22, desc[UR36][R4.64] ;  /* 0x0000002404167980 */ /* 0x000162000c101900 */
[----:B------:R-:W-:Y:S05]  /*0f60*/  BRA `(.L_x_12) ;  /* 0x0000000000247947 */ /* 0x000fea0003800000 */
.L_x_11:
[----:B------:R-:W-:Y:S02]  /*0f70*/  ULDC.64 UR4, c[0x0][0x588] ;  /* 0x0001620000047ab9 */ /* 0x000fe40000000a00 */
[----:B------:R-:W-:-:S04]  /*0f80*/  ISETP.NE.U32.AND P0, PT, RZ, UR4, PT ;  /* 0x00000004ff007c0c */ /* 0x000fc8000bf05070 */
[----:B------:R-:W-:-:S13]  /*0f90*/  ISETP.NE.AND.EX P0, PT, RZ, UR5, PT, P0 ;  /* 0x00000005ff007c0c */ /* 0x000fda000bf05300 */
[----:B------:R-:W-:Y:S05]  /*0fa0*/  @!P0 BRA `(.L_x_13) ;  /* 0x00000000000c8947 */ /* 0x000fea0003800000 */
[----:B------:R-:W0:Y:S02]  /*0fb0*/  LDC.64 R4, c[0x0][0x588] ;  /* 0x00016200ff047b82 */ /* 0x000e240000000a00 */
[----:B0-----:R1:W5:Y:S01]  /*0fc0*/  LDG.E R22, desc[UR36][R4.64] ;  /* 0x0000002404167981 */ /* 0x001362000c1e1900 */
[----:B------:R-:W-:Y:S05]  /*0fd0*/  BRA `(.L_x_12) ;  /* 0x0000000000087947 */ /* 0x000fea0003800000 */
.L_x_13:
[----:B------:R-:W-:Y:S02]  /*0fe0*/  ULDC UR4, c[0x0][0x580] ;  /* 0x0001600000047ab9 */ /* 0x000fe40000000800 */
[----:B------:R-:W-:-:S07]  /*0ff0*/  IMAD.U32 R22, RZ, RZ, UR4 ;  /* 0x00000004ff167e24 */ /* 0x000fce000f8e00ff */
.L_x_12:
[----:B------:R-:W-:Y:S02]  /*1000*/  ULDC.64 UR4, c[0x0][0x5a0] ;  /* 0x0001680000047ab9 */ /* 0x000fe40000000a00 */
[----:B------:R-:W-:-:S04]  /*1010*/  ISETP.NE.U32.AND P0, PT, RZ, UR4, PT ;  /* 0x00000004ff007c0c */ /* 0x000fc8000bf05070 */
[----:B------:R-:W-:-:S13]  /*1020*/  ISETP.NE.AND.EX P0, PT, RZ, UR5, PT, P0 ;  /* 0x00000005ff007c0c */ /* 0x000fda000bf05300 */
[----:B------:R-:W-:Y:S05]  /*1030*/  @!P0 BRA `(.L_x_14) ;  /* 0x00000000001c8947 */ /* 0x000fea0003800000 */
[----:B01----:R-:W0:Y:S02]  /*1040*/  LDC.64 R4, c[0x0][0x5a0] ;  /* 0x00016800ff047b82 */ /* 0x003e240000000a00 */
[----:B0-----:R-:W2:Y:S02]  /*1050*/  LDG.E.64 R4, desc[UR36][R4.64] ;  /* 0x0000002404047981 */ /* 0x001ea4000c1e1b00 */
[----:B--2---:R-:W-:-:S04]  /*1060*/  ISETP.NE.U32.AND P0, PT, R4, RZ, PT ;  /* 0x000000ff0400720c */ /* 0x004fc80003f05070 */
[----:B------:R-:W-:-:S13]  /*1070*/  ISETP.NE.AND.EX P0, PT, R5, RZ, PT, P0 ;  /* 0x000000ff0500720c */ /* 0x000fda0003f05300 */
[----:B------:R-:W-:Y:S05]  /*1080*/  @!P0 BRA `(.L_x_14) ;  /* 0x0000000000088947 */ /* 0x000fea0003800000 */
[----:B------:R0:W5:Y:S01]  /*1090*/  LD.E R90, desc[UR36][R4.64] ;  /* 0x00000024045a7980 */ /* 0x000162000c101900 */
[----:B------:R-:W-:Y:S05]  /*10a0*/  BRA `(.L_x_15) ;  /* 0x0000000000247947 */ /* 0x000fea0003800000 */
.L_x_14:
[----:B------:R-:W-:Y:S02]  /*10b0*/  ULDC.64 UR4, c[0x0][0x590] ;  /* 0x0001640000047ab9 */ /* 0x000fe40000000a00 */
[----:B------:R-:W-:-:S04]  /*10c0*/  ISETP.NE.U32.AND P0, PT, RZ, UR4, PT ;  /* 0x00000004ff007c0c */ /* 0x000fc8000bf05070 */
[----:B------:R-:W-:-:S13]  /*10d0*/  ISETP.NE.AND.EX P0, PT, RZ, UR5, PT, P0 ;  /* 0x00000005ff007c0c */ /* 0x000fda000bf05300 */
[----:B------:R-:W-:Y:S05]  /*10e0*/  @!P0 BRA `(.L_x_16) ;  /* 0x00000000000c8947 */ /* 0x000fea0003800000 */
[----:B------:R-:W2:Y:S02]  /*10f0*/  LDC.64 R90, c[0x0][0x590] ;  /* 0x00016400ff5a7b82 */ /* 0x000ea40000000a00 */
[----:B--2---:R2:W5:Y:S01]  /*1100*/  LDG.E R90, desc[UR36][R90.64] ;  /* 0x000000245a5a7981 */ /* 0x004562000c1e1900 */
[----:B------:R-:W-:Y:S05]  /*1110*/  BRA `(.L_x_15) ;  /* 0x0000000000087947 */ /* 0x000fea0003800000 */
.L_x_16:
[----:B------:R-:W-:Y:S02]  /*1120*/  ULDC UR4, c[0x0][0x584] ;  /* 0x0001610000047ab9 */ /* 0x000fe40000000800 */
[----:B------:R-:W-:-:S07]  /*1130*/  IMAD.U32 R90, RZ, RZ, UR4 ;  /* 0x00000004ff5a7e24 */ /* 0x000fce000f8e00ff */
.L_x_15:
[----:B------:R-:W-:-:S13]  /*1140*/  LOP3.LUT P0, RZ, R3, 0xff, RZ, 0xc0, !PT ;  /* 0x000000ff03ff7812 */ /* 0x000fda000780c0ff */
[----:B------:R-:W-:Y:S05]  /*1150*/  @!P0 EXIT ;  /* 0x000000000000894d */ /* 0x000fea0003800000 */
[----:B------:R-:W3:Y:S01]  /*1160*/  LDC R95, c[0x0][0x658] ;  /* 0x00019600ff5f7b82 */ /* 0x000ee20000000800 */
[----:B------:R-:W-:Y:S01]  /*1170*/  LOP3.LUT R6, R6, 0x1, RZ, 0xc0, !PT ;  /* 0x0000000106067812 */ /* 0x000fe200078ec0ff */
[----:B------:R-:W-:Y:S01]  /*1180*/  ULDC.64 UR6, c[0x0][0x288] ;  /* 0x0000a20000067ab9 */ /* 0x000fe20000000a00 */
[----:B------:R-:W-:Y:S01]  /*1190*/  SHF.R.U32.HI R3, RZ, 0x2, R97 ;  /* 0x00000002ff037819 */ /* 0x000fe20000011661 */
[----:B------:R-:W-:Y:S01]  /*11a0*/  UIADD3 UR4, UR7, 0x3f, URZ ;  /* 0x0000003f07047890 */ /* 0x000fe2000fffe03f */
[----:B------:R-:W-:Y:S01]  /*11b0*/  SHF.R.U32.HI R0, RZ, 0x1, R0 ;  /* 0x00000001ff007819 */ /* 0x000fe20000011600 */
[----:B------:R-:W-:Y:S01]  /*11c0*/  IMAD.SHL.U32 R88, R6, 0x40, RZ ;  /* 0x0000004006587824 */ /* 0x000fe200078e00ff */
[----:B------:R-:W-:Y:S01]  /*11d0*/  LOP3.LUT R3, R3, 0x7, RZ, 0xc0, !PT ;  /* 0x0000000703037812 */ /* 0x000fe200078ec0ff */
[----:B01----:R-:W0:Y:S01]  /*11e0*/  LDC.64 R4, c[0x0][0x5c8] ;  /* 0x00017200ff047b82 */ /* 0x003e220000000a00 */
[----:B------:R-:W-:Y:S01]  /*11f0*/  USHF.R.S32.HI UR5, URZ, 0x1f, UR4 ;  /* 0x0000001f3f057899 */ /* 0x000fe20008011404 */
[----:B------:R-:W-:Y:S01]  /*1200*/  LOP3.LUT R0, R0, 0x30, RZ, 0xc0, !PT ;  /* 0x0000003000007812 */ /* 0x000fe200078ec0ff */
[----:B------:R-:W-:Y:S01]  /*1210*/  IMAD.MOV.U32 R8, RZ, RZ, 0x1 ;  /* 0x00000001ff087424 */ /* 0x000fe200078e00ff */
[--C-:B------:R-:W-:Y:S01]  /*1220*/  LOP3.LUT R88, R88, 0x40, R3.reuse, 0xe2, !PT ;  /* 0x0000004058587812 */ /* 0x100fe200078ee203 */
[----:B------:R-:W-:Y:S01]  /*1230*/  ULEA.HI UR5, UR5, UR4, URZ, 0x6 ;  /* 0x0000000405057291 */ /* 0x000fe2000f8f303f */
[-C--:B------:R-:W-:Y:S01]  /*1240*/  IADD3 R3, RZ, -R0.reuse, -R3 ;  /* 0x80000000ff037210 */ /* 0x080fe20007ffe803 */
[----:B------:R-:W-:Y:S01]  /*1250*/  IMAD.U32 R7, RZ, RZ, UR6 ;  /* 0x00000006ff077e24 */ /* 0x000fe2000f8e00ff */
[----:B------:R-:W1:Y:S01]  /*1260*/  LDC R99, c[0x0][0x600] ;  /* 0x00018000ff637b82 */ /* 0x000e620000000800 */
[----:B------:R-:W-:Y:S01]  /*1270*/  LOP3.LUT R88, R88, R0, RZ, 0xfc, !PT ;  /* 0x0000000058587212 */ /* 0x000fe200078efcff */
[----:B------:R-:W-:Y:S01]  /*1280*/  IMAD.MOV.U32 R0, RZ, RZ, -0x1 ;  /* 0xffffffffff007424 */ /* 0x000fe200078e00ff */
[----:B------:R-:W-:Y:S01]  /*1290*/  USHF.R.S32.HI UR43, URZ, 0x6, UR5 ;  /* 0x000000063f2b7899 */ /* 0x000fe20008011405 */
[C---:B------:R-:W-:Y:S01]  /*12a0*/  LOP3.LUT R96, R97.reuse, 0x3, RZ, 0xc0, !PT ;  /* 0x0000000361607812 */ /* 0x040fe200078ec0ff */
[----:B------:R-:W-:Y:S01]  /*12b0*/  IMAD R3, R6, -0x40, R3 ;  /* 0xffffffc006037824 */ /* 0x000fe200078e0203 */
[----:B------:R-:W-:Y:S01]  /*12c0*/  LOP3.LUT R98, R97, 0x80, RZ, 0xc0, !PT ;  /* 0x0000008061627812 */ /* 0x000fe200078ec0ff */
[----:B------:R-:W-:Y:S01]  /*12d0*/  UISETP.LT.AND UP0, UPT, UR43, 0x1, UPT ;  /* 0x000000012b00788c */ /* 0x000fe2000bf01270 */
[-C--:B---3--:R-:W-:Y:S01]  /*12e0*/  SHF.L.U32 R0, R0, R95.reuse, RZ ;  /* 0x0000005f00007219 */ /* 0x088fe200000006ff */
[----:B------:R-:W-:Y:S01]  /*12f0*/  ULDC UR4, c[0x0][0x284] ;  /* 0x0000a10000047ab9 */ /* 0x000fe20000000800 */
[----:B------:R-:W-:Y:S01]  /*1300*/  IMAD R96, R96, -0x2, R7 ;  /* 0xfffffffe60607824 */ /* 0x000fe200078e0207 */
[----:B------:R-:W-:Y:S01]  /*1310*/  USEL UR44, UR43, 0x1, UP0 ;  /* 0x000000012b2c7887 */ /* 0x000fe20008000000 */
[----:B------:R-:W-:Y:S01]  /*1320*/  SHF.L.U32 R95, R8, R95, RZ ;  /* 0x0000005f085f7219 */ /* 0x000fe200000006ff */
[----:B------:R-:W-:Y:S01]  /*1330*/  VIADD R101, R3, UR4 ;  /* 0x0000000403657c36 */ /* 0x000fe20008000000 */
[----:B------:R-:W-:Y:S01]  /*1340*/  SHF.L.U32 R97, R97, 0x1, RZ ;  /* 0x0000000161617819 */ /* 0x000fe200000006ff */
[----:B------:R-:W-:Y:S01]  /*1350*/  IMAD.MOV.U32 R89, RZ, RZ, RZ ;  /* 0x000000ffff597224 */ /* 0x000fe200078e00ff */
[C-C-:B0-----:R-:W-:Y:S01]  /*1360*/  SHF.L.U64.HI R93, R4.reuse, 0x7, R5.reuse ;  /* 0x00000007045d7819 */ /* 0x141fe20000010205 */
[C---:B------:R-:W-:Y:S01]  /*1370*/  IMAD.SHL.U32 R92, R4.reuse, 0x80, RZ ;  /* 0x00000080045c7824 */ /* 0x040fe200078e00ff */
[C---:B------:R-:W-:Y:S01]  /*1380*/  SHF.L.U64.HI R94, R4.reuse, 0x3, R5 ;  /* 0x00000003045e7819 */ /* 0x040fe20000010205 */
[----:B--2---:R-:W-:Y:S01]  /*1390*/  IMAD.SHL.U32 R91, R4, 0x8, RZ ;  /* 0x00000008045b7824 */ /* 0x004fe200078e00ff */
[----:B------:R-:W-:Y:S01]  /*13a0*/  LOP3.LUT R115, R18, 0x1, RZ, 0xfc, !PT ;  /* 0x0000000112737812 */ /* 0x000fe200078efcff */
[----:B------:R-:W-:Y:S01]  /*13b0*/  UIADD3 UR44, UR43, -UR44, URZ ;  /* 0x8000002c2b2c7290 */ /* 0x000fe2000fffe03f */
[----:B------:R-:W-:Y:S01]  /*13c0*/  SHF.R.U32.HI R98, RZ, 0x7, R98 ;  /* 0x00000007ff627819 */ /* 0x000fe20000011662 */
[----:B------:R-:W-:Y:S01]  /*13d0*/  UMOV UR40, URZ ;  /* 0x0000003f00287c82 */ /* 0x000fe20008000000 */
[----:B-1----:R-:W-:Y:S01]  /*13e0*/  VIADD R99, R99, 0xffffffff ;  /* 0xffffffff63637836 */ /* 0x002fe20000000000 */
[----:B------:R-:W-:Y:S01]  /*13f0*/  LOP3.LUT R100, RZ, R0, RZ, 0x33, !PT ;  /* 0x00000000ff647212 */ /* 0x000fe200078e33ff */
[----:B------:R-:W-:-:S07]  /*1400*/  UMOV UR42, URZ ;  /* 0x0000003f002a7c82 */ /* 0x000fce0008000000 */
.L_x_160:
[----:B0-----:R-:W0:Y:S01]  /*1410*/  SHFL.IDX PT, R0, R98, RZ, 0x1f ;  /* 0x00001fff62007589 */ /* 0x001e2200000e0000 */
[----:B-1----:R-:W1:Y:S01]  /*1420*/  S2UR UR7, SR_CgaCtaId ;  /* 0x00000000000779c3 */ /* 0x002e620000008800 */
[----:B------:R-:W-:Y:S01]  /*1430*/  UMOV UR6, 0x400 ;  /* 0x0000040000067882 */ /* 0x000fe20000000000 */
[----:B0-----:R-:W-:Y:S01]  /*1440*/  R2UR UR4, R0 ;  /* 0x00000000000472ca */ /* 0x001fe200000e0000 */
[----:B-1----:R-:W-:-:S12]  /*1450*/  ULEA UR6, UR7, UR6, 0x18 ;  /* 0x0000000607067291 */ /* 0x002fd8000f8ec03f */
[----:B------:R-:W-:-:S04]  /*1460*/  ULEA.HI UR5, UR4, UR4, URZ, 0x1 ;  /* 0x0000000404057291 */ /* 0x000fc8000f8f083f */
[----:B------:R-:W-:-:S04]  /*1470*/  ULOP3.LUT UR5, UR5, 0x7fffe, URZ, 0xc0, !UPT ;  /* 0x0007fffe05057892 */ /* 0x000fc8000f8ec03f */
[----:B------:R-:W-:-:S03]  /*1480*/  UIADD3 UR5, UR4, -UR5, URZ ;  /* 0x8000000504057290 */ /* 0x000fc6000fffe03f */
[----:B------:R-:W-:Y:S01]  /*1490*/  ULDC UR4, c[0x0][0x28c] ;  /* 0x0000a30000047ab9 */ /* 0x000fe20000000800 */
[----:B------:R-:W-:Y:S01]  /*14a0*/  ULEA UR5, UR5, UR6, 0xd ;  /* 0x0000000605057291 */ /* 0x000fe2000f8e683f */
[----:B------:R-:W-:-:S03]  /*14b0*/  ISETP.LT.AND P0, PT, RZ, UR4, PT ;  /* 0x00000004ff007c0c */ /* 0x000fc6000bf01270 */
[----:B------:R-:W-:-:S04]  /*14c0*/  UIADD3 UR5, UR5, 0x100, URZ ;  /* 0x0000010005057890 */ /* 0x000fc8000fffe03f */
[----:B------:R-:W-:-:S04]  /*14d0*/  USHF.R.U32.HI UR5, URZ, 0x4, UR5 ;  /* 0x000000043f057899 */ /* 0x000fc80008011605 */
[----:B------:R-:W-:-:S04]  /*14e0*/  ULOP3.LUT UR5, UR5, 0x3fff, URZ, 0xc0, !UPT ;  /* 0x00003fff05057892 */ /* 0x000fc8000f8ec03f */
[----:B------:R-:W-:Y:S01]  /*14f0*/  ULOP3.LUT UR45, UR5, 0x10000, URZ, 0xfc, !UPT ;  /* 0x00010000052d7892 */ /* 0x000fe2000f8efc3f */
[----:B--234-:R-:W-:Y:S11]  /*1500*/  @P0 BRA `(.L_x_17) ;  /* 0x0000000000400947 */ /* 0x01cff60003800000 */
[----:B------:R-:W-:Y:S01]  /*1510*/  MOV R0, 0x0 ;  /* 0x0000000000007802 */ /* 0x000fe20000000f00 */
[----:B------:R-:W-:Y:S01]  /*1520*/  ULDC.64 UR4, c[0x4][0x68] ;  /* 0x01001a0000047ab9 */ /* 0x000fe20000000a00 */
[----:B------:R-:W-:Y:S01]  /*1530*/  ULDC.64 UR6, c[0x4][0x8] ;  /* 0x0100020000067ab9 */ /* 0x000fe20000000a00 */
[----:B------:R-:W-:Y:S01]  /*1540*/  IMAD.U32 R4, RZ, RZ, UR4 ;  /* 0x00000004ff047e24 */ /* 0x000fe2000f8e00ff */
[----:B------:R0:W1:Y:S01]  /*1550*/  LDC.64 R14, c[0x4][R0] ;  /* 0x01000000000e7b82 */ /* 0x0000620000000a00 */
[----:B------:R-:W-:Y:S01]  /*1560*/  IMAD.U32 R5, RZ, RZ, UR5 ;  /* 0x00000005ff057e24 */ /* 0x000fe2000f8e00ff */
[----:B------:R-:W-:Y:S01]  /*1570*/  ULDC.64 UR4, c[0x4][0x70] ;  /* 0x01001c0000047ab9 */ /* 0x000fe20000000a00 */
[----:B------:R-:W-:Y:S01]  /*1580*/  IMAD.U32 R10, RZ, RZ, UR6 ;  /* 0x00000006ff0a7e24 */ /* 0x000fe2000f8e00ff */
[----:B------:R-:W-:Y:S01]  /*1590*/  MOV R11, UR7 ;  /* 0x00000007000b7c02 */ /* 0x000fe20008000f00 */
[----:B------:R-:W-:Y:S02]  /*15a0*/  IMAD.U32 R6, RZ, RZ, UR4 ;  /* 0x00000004ff067e24 */ /* 0x000fe4000f8e00ff */
[----:B------:R-:W-:-:S02]  /*15b0*/  IMAD.U32 R7, RZ, RZ, UR5 ;  /* 0x00000005ff077e24 */ /* 0x000fc4000f8e00ff */
[----:B------:R-:W-:Y:S02]  /*15c0*/  IMAD.MOV.U32 R8, RZ, RZ, 0x1e1 ;  /* 0x000001e1ff087424 */ /* 0x000fe400078e00ff */
[----:B------:R-:W-:Y:S02]  /*15d0*/  IMAD.MOV.U32 R12, RZ, RZ, 0x1 ;  /* 0x00000001ff0c7424 */ /* 0x000fe400078e00ff */
[----:B0-----:R-:W-:-:S07]  /*15e0*/  IMAD.MOV.U32 R13, RZ, RZ, RZ ;  /* 0x000000ffff0d7224 */ /* 0x001fce00078e00ff */
[----:B------:R-:W-:-:S07]  /*15f0*/  LEPC R20, `(.L_x_17) ;  /* 0x000000001014794e */ /* 0x000fce0000000000 */
[----:B-1---5:R-:W-:Y:S05]  /*1600*/  CALL.ABS.NOINC R14 ;  /* 0x000000000e007343 */ /* 0x022fea0003c00000 */
.L_x_17:
[----:B------:R-:W-:-:S13]  /*1610*/  ISETP.NE.AND P0, PT, R115, 0x3, PT ;  /* 0x000000037300780c */ /* 0x000fda0003f05270 */
[----:B------:R-:W-:Y:S05]  /*1620*/  @!P0 BRA `(.L_x_18) ;  /* 0x0000000000048947 */ /* 0x000fea0003800000 */
[----:B------:R-:W-:Y:S01]  /*1630*/  BPT.TRAP 0x1 ;  /* 0x000000040000795c */ /* 0x000fe20000300000 */
.L_x_18:
[----:B------:R-:W0:Y:S01]  /*1640*/  S2UR UR5, SR_CgaCtaId ;  /* 0x00000000000579c3 */ /* 0x000e220000008800 */
[----:B------:R-:W-:Y:S01]  /*1650*/  UMOV UR4, 0x400 ;  /* 0x0000040000047882 */ /* 0x000fe20000000000 */
[----:B------:R-:W-:Y:S02]  /*1660*/  IMAD.U32 R0, RZ, RZ, UR40 ;  /* 0x00000028ff007e24 */ /* 0x000fe4000f8e00ff */
[----:B------:R-:W-:-:S03]  /*1670*/  IMAD.U32 R3, RZ, RZ, UR42 ;  /* 0x0000002aff037e24 */ /* 0x000fc6000f8e00ff */
[----:B------:R-:W-:Y:S01]  /*1680*/  SHF.L.U32 R0, R0, 0x1f, RZ ;  /* 0x0000001f00007819 */ /* 0x000fe200000006ff */
[----:B0-----:R-:W-:-:S06]  /*1690*/  ULEA UR4, UR5, UR4, 0x18 ;  /* 0x0000000405047291 */ /* 0x001fcc000f8ec03f */
[----:B------:R-:W-:-:S04]  /*16a0*/  IMAD.U32 R6, RZ, RZ, UR4 ;  /* 0x00000004ff067e24 */ /* 0x000fc8000f8e00ff */
[----:B------:R-:W-:-:S04]  /*16b0*/  IMAD R3, R3, 0x8, R6 ;  /* 0x0000000803037824 */ /* 0x000fc800078e0206 */
[----:B------:R0:W1:Y:S01]  /*16c0*/  SYNCS.PHASECHK.TRANS64.TRYWAIT P1, [R3+URZ], R0 ;  /* 0x00000000030075a7 */ /* 0x000062000802017f */
[----:B------:R-:W-:Y:S05]  /*16d0*/  @!P0 BRA `(.L_x_19) ;  /* 0x0000000000048947 */ /* 0x000fea0003800000 */
[----:B------:R-:W-:Y:S01]  /*16e0*/  BPT.TRAP 0x1 ;  /* 0x000000040000795c */ /* 0x000fe20000300000 */
.L_x_19:
[----:B------:R-:W-:-:S05]  /*16f0*/  IMAD.U32 R4, RZ, RZ, UR44 ;  /* 0x0000002cff047e24 */ /* 0x000fca000f8e00ff */
[----:B------:R-:W-:Y:S01]  /*1700*/  ISETP.GE.AND P2, PT, R4, 0x1, PT ;  /* 0x000000010400780c */ /* 0x000fe20003f46270 */
[----:B-1----:R-:W-:-:S12]  /*1710*/  @P1 BRA `(.L_x_20) ;  /* 0x0000000000081947 */ /* 0x002fd80003800000 */
[----:B------:R-:W1:Y:S02]  /*1720*/  SYNCS.PHASECHK.TRANS64.TRYWAIT P1, [R3+URZ], R0 ;  /* 0x00000000030075a7 */ /* 0x000e64000802017f */
[----:B-1----:R-:W-:Y:S05]  /*1730*/  @!P1 BRA `(.L_x_21) ;  /* 0x0000006800a49947 */ /* 0x002fea0003800000 */
.L_x_20:
[----:B------:R-:W-:Y:S05]  /*1740*/  WARPSYNC.ALL ;  /* 0x0000000000007948 */ /* 0x000fea0003800000 */
[----:B------:R-:W-:Y:S01]  /*1750*/  R2UR UR4, R6 ;  /* 0x00000000060472ca */ /* 0x000fe200000e0000 */
[----:B------:R-:W-:Y:S01]  /*1760*/  ULEA UR8, UR42, UR45, 0xc ;  /* 0x0000002d2a087291 */ /* 0x000fe2000f8e603f */
[----:B------:R-:W-:Y:S01]  /*1770*/  WARPGROUP.ARRIVE ;  /* 0x00000000000079c5 */ /* 0x000fe20000000000 */
[----:B------:R-:W-:Y:S01]  /*1780*/  UMOV UR9, 0x40000040 ;  /* 0x4000004000097882 */ /* 0x000fe20000000000 */
[----:B------:R-:W-:Y:S01]  /*1790*/  UMOV UR11, 0x40000040 ;  /* 0x40000040000b7882 */ /* 0x000fe20000000000 */
[----:B------:R-:W-:Y:S01]  /*17a0*/  UIADD3 UR12, UR8, 0x400, URZ ;  /* 0x00000400080c7890 */ /* 0x000fe2000fffe03f */
[----:B------:R-:W-:Y:S01]  /*17b0*/  UMOV UR15, UR11 ;  /* 0x0000000b000f7c82 */ /* 0x000fe20008000000 */
[----:B------:R-:W-:Y:S01]  /*17c0*/  UMOV UR13, 0x40000040 ;  /* 0x40000040000d7882 */ /* 0x000fe20000000000 */
[----:B------:R-:W-:-:S05]  /*17d0*/  UIADD3 UR5, UR8, 0x402, URZ ;  /* 0x0000040208057890 */ /* 0x000fca000fffe03f */
[----:B------:R-:W-:-:S04]  /*17e0*/  UIADD3 UR4, UR4, 0x20100, URZ ;  /* 0x0002010004047890 */ /* 0x000fc8000fffe03f */
[----:B------:R-:W-:-:S04]  /*17f0*/  USHF.R.U32.HI UR4, URZ, 0x4, UR4 ;  /* 0x000000043f047899 */ /* 0x000fc80008011604 */
[----:B------:R-:W-:-:S04]  /*1800*/  ULOP3.LUT UR4, UR4, 0x3fff, URZ, 0xc0, !UPT ;  /* 0x00003fff04047892 */ /* 0x000fc8000f8ec03f */
[----:B------:R-:W-:-:S04]  /*1810*/  ULOP3.LUT UR4, UR4, 0x10000, URZ, 0xfc, !UPT ;  /* 0x0001000004047892 */ /* 0x000fc8000f8efc3f */
[----:B------:R-:W-:-:S07]  /*1820*/  ULEA UR6, UR42, UR4, 0xa ;  /* 0x000000042a067291 */ /* 0x000fce000f8e503f */
[----:B------:R-:W-:Y:S02]  /*1830*/  UMOV UR10, UR6 ;  /* 0x00000006000a7c82 */ /* 0x000fe40008000000 */
[----:B------:R-:W-:Y:S01]  /*1840*/  HGMMA.64x64x8.F32.TF32 R56, gdesc[UR8], RZ, !UPT, gsb0 ;  /* 0x04e00000083879f0 */ /* 0x000fe2000c0028ff */
[----:B------:R-:W-:Y:S01]  /*1850*/  UMOV UR14, UR10 ;  /* 0x0000000a000e7c82 */ /* 0x000fe20008000000 */
[----:B------:R-:W-:Y:S01]  /*1860*/  UIADD3 UR10, UR6, 0x206, URZ ;  /* 0x00000206060a7890 */ /* 0x000fe2000fffe03f */
[----:B------:R-:W-:Y:S01]  /*1870*/  UMOV UR9, 0x40000040 ;  /* 0x4000004000097882 */ /* 0x000fe20000000000 */
[----:B------:R-:W-:Y:S01]  /*1880*/  UMOV UR11, 0x40000040 ;  /* 0x40000040000b7882 */ /* 0x000fe20000000000 */
[----:B------:R-:W-:Y:S02]  /*1890*/  WARPGROUP.DEPBAR.LE gsb0, 0x0 ;  /* 0x00008000000079c5 */ /* 0x000fe40000010000 */
[----:B------:R-:W-:-:S06]  /*18a0*/  WARPGROUP.ARRIVE ;  /* 0x00000000000079c5 */ /* 0x000fcc0000000000 */
[----:B------:R-:W-:Y:S01]  /*18b0*/  HGMMA.64x64x8.F32.TF32 R24, gdesc[UR12], RZ, !UPT, gsb0 ;  /* 0x04e000000c1879f0 */ /* 0x000fe2000c0028ff */
[----:B------:R-:W-:Y:S02]  /*18c0*/  UIADD3 UR12, UR8, 0x2, URZ ;  /* 0x00000002080c7890 */ /* 0x000fe4000fffe03f */
[----:B------:R-:W-:Y:S01]  /*18d0*/  UIADD3 UR14, UR6, 0x2, URZ ;  /* 0x00000002060e7890 */ /* 0x000fe2000fffe03f */
[----:B------:R-:W-:Y:S01]  /*18e0*/  UMOV UR13, 0x40000040 ;  /* 0x40000040000d7882 */ /* 0x000fe20000000000 */
[----:B------:R-:W-:Y:S01]  /*18f0*/  UMOV UR15, 0x40000040 ;  /* 0x40000040000f7882 */ /* 0x000fe20000000000 */
[----:B------:R-:W-:Y:S02]  /*1900*/  WARPGROUP.DEPBAR.LE gsb0, 0x0 ;  /* 0x00008000000079c5 */ /* 0x000fe40000010000 */
[----:B------:R-:W-:-:S06]  /*1910*/  WARPGROUP.ARRIVE ;  /* 0x00000000000079c5 */ /* 0x000fcc0000000000 */
[----:B------:R-:W-:Y:S01]  /*1920*/  HGMMA.64x64x8.F32.TF32 R56, gdesc[UR12], R56, gsb0 ;  /* 0x04e000000c3879f0 */ /* 0x000fe20008002838 */
[----:B------:R-:W-:Y:S01]  /*1930*/  UMOV UR12, UR5 ;  /* 0x00000005000c7c82 */ /* 0x000fe20008000000 */
[----:B------:R-:W-:Y:S01]  /*1940*/  UMOV UR13, 0x40000040 ;  /* 0x40000040000d7882 */ /* 0x000fe20000000000 */
[----:B------:R-:W-:Y:S01]  /*1950*/  UIADD3 UR5, UR8, 0x404, URZ ;  /* 0x0000040408057890 */ /* 0x000fe2000fffe03f */
[----:B------:R-:W-:Y:S02]  /*1960*/  WARPGROUP.DEPBAR.LE gsb0, 0x0 ;  /* 0x00008000000079c5 */ /* 0x000fe40000010000 */
[----:B------:R-:W-:-:S06]  /*1970*/  WARPGROUP.ARRIVE ;  /* 0x00000000000079c5 */ /* 0x000fcc0000000000 */
[----:B------:R-:W-:Y:S01]  /*1980*/  HGMMA.64x64x8.F32.TF32 R24, gdesc[UR12], R24, gsb0 ;  /* 0x04e000000c1879f0 */ /* 0x000fe20008002818 */
        /* <DEDUP_REMOVED lines=56> */
[----:B------:R-:W-:Y:S01]  /*1d10*/  UIADD3 UR6, UR8, 0xc06, URZ ;  /* 0x00000c0608067890 */ /* 0x000fe2000fffe03f */
[----:B------:R-:W-:Y:S02]  /*1d20*/  WARPGROUP.DEPBAR.LE gsb0, 0x0 ;  /* 0x00008000000079c5 */ /* 0x000fe40000010000 */
[----:B------:R-:W-:-:S06]  /*1d30*/  WARPGROUP.ARRIVE ;  /* 0x00000000000079c5 */ /* 0x000fcc0000000000 */
[----:B------:R-:W-:Y:S01]  /*1d40*/  HGMMA.64x64x8.F32.TF32 R56, gdesc[UR12], R56, gsb0 ;  /* 0x04e000000c3879f0 */ /* 0x000fe20008002838 */
[----:B------:R-:W-:Y:S01]  /*1d50*/  UMOV UR12, UR5 ;  /* 0x00000005000c7c82 */ /* 0x000fe20008000000 */
[----:B------:R-:W-:Y:S01]  /*1d60*/  UMOV UR13, 0x40000040 ;  /* 0x40000040000d7882 */ /* 0x000fe20000000000 */
[----:B------:R-:W-:-:S07]  /*1d70*/  UIADD3 UR5, UR8, 0x806, URZ ;  /* 0x0000080608057890 */ /* 0x000fce000fffe03f */
[----:B------:R-:W-:Y:S01]  /*1d80*/  UMOV UR8, UR5 ;  /* 0x0000000500087c82 */ /* 0x000fe20008000000 */
[----:B------:R-:W-:Y:S02]  /*1d90*/  WARPGROUP.DEPBAR.LE gsb0, 0x0 ;  /* 0x00008000000079c5 */ /* 0x000fe40000010000 */
[----:B------:R-:W-:-:S06]  /*1da0*/  WARPGROUP.ARRIVE ;  /* 0x00000000000079c5 */ /* 0x000fcc0000000000 */
[----:B------:R-:W-:Y:S03]  /*1db0*/  HGMMA.64x64x8.F32.TF32 R24, gdesc[UR12], R24, gsb0 ;  /* 0x04e000000c1879f0 */ /* 0x000fe60008002818 */
[----:B------:R-:W-:Y:S02]  /*1dc0*/  WARPGROUP.DEPBAR.LE gsb0, 0x0 ;  /* 0x00008000000079c5 */ /* 0x000fe40000010000 */
[----:B------:R-:W-:-:S06]  /*1dd0*/  WARPGROUP.ARRIVE ;  /* 0x00000000000079c5 */ /* 0x000fcc0000000000 */
[----:B------:R-:W-:Y:S01]  /*1de0*/  HGMMA.64x64x8.F32.TF32 R56, gdesc[UR8], R56, gsb0 ;  /* 0x04e00000083879f0 */ /* 0x000fe20008002838 */
[----:B------:R-:W-:Y:S01]  /*1df0*/  UMOV UR8, UR6 ;  /* 0x0000000600087c82 */ /* 0x000fe20008000000 */
[----:B------:R-:W-:Y:S01]  /*1e00*/  UMOV UR9, 0x40000040 ;  /* 0x4000004000097882 */ /* 0x000fe20000000000 */
[----:B------:R-:W-:Y:S02]  /*1e10*/  WARPGROUP.DEPBAR.LE gsb0, 0x0 ;  /* 0x00008000000079c5 */ /* 0x000fe40000010000 */
[----:B------:R-:W-:-:S06]  /*1e20*/  WARPGROUP.ARRIVE ;  /* 0x00000000000079c5 */ /* 0x000fcc0000000000 */
[----:B------:R-:W-:Y:S03]  /*1e30*/  HGMMA.64x64x8.F32.TF32 R24, gdesc[UR8], R24, gsb0 ;  /* 0x04e00000081879f0 */ /* 0x000fe60008002818 */
[----:B------:R-:W-:Y:S02]  /*1e40*/  WARPGROUP.DEPBAR.LE gsb0, 0x0 ;  /* 0x00008000000079c5 */ /* 0x000fe40000010000 */
[----:B------:R-:W-:Y:S05]  /*1e50*/  @!P2 BRA `(.L_x_22) ;  /* 0x000000080058a947 */ /* 0x000fea0003800000 */
[----:B------:R-:W-:Y:S01]  /*1e60*/  UIADD3 UR5, UR42, 0x1, URZ ;  /* 0x000000012a057890 */ /* 0x000fe2000fffe03f */
[----:B01----:R-:W-:Y:S01]  /*1e70*/  MOV R0, UR44 ;  /* 0x0000002c00007c02 */ /* 0x003fe20008000f00 */
[----:B------:R-:W-:Y:S02]  /*1e80*/  IMAD.U32 R3, RZ, RZ, UR42 ;  /* 0x0000002aff037e24 */ /* 0x000fe4000f8e00ff */
[----:B------:R-:W-:-:S04]  /*1e90*/  UISETP.NE.AND UP0, UPT, UR5, 0x2, UPT ;  /* 0x000000020500788c */ /* 0x000fc8000bf05270 */
[----:B------:R-:W-:Y:S02]  /*1ea0*/  USEL UR6, URZ, 0x1, UP0 ;  /* 0x000000013f067887 */ /* 0x000fe40008000000 */
[----:B------:R-:W-:Y:S02]  /*1eb0*/  USEL UR5, UR5, URZ, UP0 ;  /* 0x0000003f05057287 */ /* 0x000fe40008000000 */
[----:B------:R-:W-:-:S06]  /*1ec0*/  ULOP3.LUT UR6, UR40, UR6, URZ, 0x3c, !UPT ;  /* 0x0000000628067292 */ /* 0x000fcc000f8e3c3f */
[----:B------:R-:W-:-:S07]  /*1ed0*/  IMAD.U32 R7, RZ, RZ, UR6 ;  /* 0x00000006ff077e24 */ /* 0x000fce000f8e00ff */
.L_x_29:
[----:B------:R-:W-:Y:S05]  /*1ee0*/  @!P0 BRA `(.L_x_23) ;  /* 0x0000000000048947 */ /* 0x000fea0003800000 */
[----:B------:R-:W-:Y:S01]  /*1ef0*/  BPT.TRAP 0x1 ;  /* 0x000000040000795c */ /* 0x000fe20000300000 */
.L_x_23:
[----:B------:R-:W0:Y:S01]  /*1f00*/  S2UR UR7, SR_CgaCtaId ;  /* 0x00000000000779c3 */ /* 0x000e220000008800 */
[----:B------:R-:W-:Y:S01]  /*1f10*/  UMOV UR6, 0x400 ;  /* 0x0000040000067882 */ /* 0x000fe20000000000 */
[----:B------:R-:W-:Y:S01]  /*1f20*/  IMAD.U32 R5, RZ, RZ, UR5 ;  /* 0x00000005ff057e24 */ /* 0x000fe2000f8e00ff */
[----:B------:R-:W-:Y:S01]  /*1f30*/  SHF.L.U32 R4, R7, 0x1f, RZ ;  /* 0x0000001f07047819 */ /* 0x000fe200000006ff */
[----:B0-----:R-:W-:-:S06]  /*1f40*/  ULEA UR6, UR7, UR6, 0x18 ;  /* 0x0000000607067291 */ /* 0x001fcc000f8ec03f */
[----:B------:R-:W-:-:S04]  /*1f50*/  IMAD.U32 R6, RZ, RZ, UR6 ;  /* 0x00000006ff067e24 */ /* 0x000fc8000f8e00ff */
[----:B------:R-:W-:-:S04]  /*1f60*/  IMAD R5, R5, 0x8, R6 ;  /* 0x0000000805057824 */ /* 0x000fc800078e0206 */
[----:B------:R0:W1:Y:S01]  /*1f70*/  SYNCS.PHASECHK.TRANS64.TRYWAIT P1, [R5+URZ], R4 ;  /* 0x00000004050075a7 */ /* 0x000062000802017f */
[----:B------:R-:W-:Y:S05]  /*1f80*/  @!P0 BRA `(.L_x_24) ;  /* 0x0000000000048947 */ /* 0x000fea0003800000 */
[----:B------:R-:W-:Y:S01]  /*1f90*/  BPT.TRAP 0x1 ;  /* 0x000000040000795c */ /* 0x000fe20000300000 */
.L_x_24:
[----:B-1----:R-:W-:Y:S05]  /*1fa0*/  @P1 BRA `(.L_x_25) ;  /* 0x0000000000081947 */ /* 0x002fea0003800000 */
[----:B------:R-:W1:Y:S02]  /*1fb0*/  SYNCS.PHASECHK.TRANS64.TRYWAIT P1, [R5+URZ], R4 ;  /* 0x00000004050075a7 */ /* 0x000e64000802017f */
[----:B-1----:R-:W-:Y:S05]  /*1fc0*/  @!P1 BRA `(.L_x_26) ;  /* 0x0000006000949947 */ /* 0x002fea0003800000 */
.L_x_25:
[----:B------:R-:W-:Y:S01]  /*1fd0*/  ULEA UR8, UR5, UR4, 0xa ;  /* 0x0000000405087291 */ /* 0x000fe2000f8e503f */
[----:B------:R-:W-:Y:S01]  /*1fe0*/  WARPGROUP.ARRIVE ;  /* 0x00000000000079c5 */ /* 0x000fe20000000000 */
[----:B------:R-:W-:Y:S01]  /*1ff0*/  ULEA UR6, UR5, UR45, 0xc ;  /* 0x0000002d05067291 */ /* 0x000fe2000f8e603f */
[----:B------:R-:W-:Y:S01]  /*2000*/  UMOV UR15, 0x40000040 ;  /* 0x40000040000f7882 */ /* 0x000fe20000000000 */
[----:B------:R-:W-:Y:S02]  /*2010*/  UMOV UR13, 0x40000040 ;  /* 0x40000040000d7882 */ /* 0x000fe40000000000 */
[----:B------:R-:W-:Y:S01]  /*2020*/  UIADD3 UR7, UR6, 0x400, URZ ;  /* 0x0000040006077890 */ /* 0x000fe2000fffe03f */
[----:B------:R-:W-:Y:S02]  /*2030*/  UMOV UR14, UR8 ;  /* 0x00000008000e7c82 */ /* 0x000fe40008000000 */
[----:B------:R-:W-:Y:S01]  /*2040*/  UMOV UR12, UR6 ;  /* 0x00000006000c7c82 */ /* 0x000fe20008000000 */
[----:B------:R-:W-:Y:S01]  /*2050*/  UIADD3 UR10, UR8, 0x206, URZ ;  /* 0x00000206080a7890 */ /* 0x000fe2000fffe03f */
[----:B------:R-:W-:Y:S01]  /*2060*/  HGMMA.64x64x8.F32.TF32 R56, gdesc[UR12], R56, gsb0 ;  /* 0x04e000000c3879f0 */ /* 0x000fe20008002838 */
[----:B------:R-:W-:Y:S01]  /*2070*/  UMOV UR13, 0x40000040 ;  /* 0x40000040000d7882 */ /* 0x000fe20000000000 */
[----:B------:R-:W-:Y:S01]  /*2080*/  UMOV UR12, UR7 ;  /* 0x00000007000c7c82 */ /* 0x000fe20008000000 */
[----:B------:R-:W-:Y:S01]  /*2090*/  UIADD3 UR7, UR6, 0x402, URZ ;  /* 0x0000040206077890 */ /* 0x000fe2000fffe03f */
[----:B------:R-:W-:Y:S01]  /*20a0*/  UMOV UR11, 0x40000040 ;  /* 0x40000040000b7882 */ /* 0x000fe20000000000 */
[----:B------:R-:W-:Y:S01]  /*20b0*/  UMOV UR9, 0x40000040 ;  /* 0x4000004000097882 */ /* 0x000fe20000000000 */
[----:B------:R-:W-:-:S02]  /*20c0*/  WARPGROUP.DEPBAR.LE gsb0, 0x0 ;  /* 0x00008000000079c5 */ /* 0x000fc40000010000 */
        /* <DEDUP_REMOVED lines=71> */
[----:B------:R-:W-:Y:S02]  /*2540*/  UIADD3 UR8, UR6, 0x806, URZ ;  /* 0x0000080606087890 */ /* 0x000fe4000fffe03f */
[----:B------:R-:W-:Y:S01]  /*2550*/  UIADD3 UR6, UR6, 0xc06, URZ ;  /* 0x00000c0606067890 */ /* 0x000fe2000fffe03f */
        /* <DEDUP_REMOVED lines=18> */
[----:B------:R-:W-:Y:S01]  /*2680*/  BPT.TRAP 0x1 ;  /* 0x000000040000795c */ /* 0x000fe20000300000 */
.L_x_27:
[----:B------:R-:W-:-:S13]  /*2690*/  ISETP.NE.AND P1, PT, R114, RZ, PT ;  /* 0x000000ff7200720c */ /* 0x000fda0003f25270 */
[----:B01----:R-:W-:-:S04]  /*26a0*/  @P1 IMAD R4, R3, 0x8, R6 ;  /* 0x0000000803041824 */ /* 0x003fc800078e0206 */
[----:B------:R-:W-:-:S05]  /*26b0*/  @P1 VIADD R4, R4, 0x10 ;  /* 0x0000001004041836 */ /* 0x000fca0000000000 */
[----:B------:R-:W-:-:S04]  /*26c0*/  @P1 PRMT R4, R19, 0x654, R4 ;  /* 0x0000065413041816 */ /* 0x000fc80000000004 */
[----:B------:R0:W-:Y:S01]  /*26d0*/  @P1 SYNCS.ARRIVE.TRANS64.RED.A1T0 RZ, [R4+URZ], RZ ;  /* 0x000000ff04ff19a7 */ /* 0x0001e2000810043f */
[----:B------:R-:W-:-:S13]  /*26e0*/  ISETP.GT.U32.AND P1, PT, R18, 0x1, PT ;  /* 0x000000011200780c */ /* 0x000fda0003f24070 */
[----:B0-----:R-:W-:Y:S05]  /*26f0*/  @P1 BRA `(.L_x_28) ;  /* 0x0000000000041947 */ /* 0x001fea0003800000 */
[----:B------:R-:W-:Y:S01]  /*2700*/  BPT.TRAP 0x1 ;  /* 0x000000040000795c */ /* 0x000fe20000300000 */
.L_x_28:
[----:B------:R-:W-:Y:S01]  /*2710*/  UIADD3 UR5, UR5, 0x1, URZ ;  /* 0x0000000105057890 */ /* 0x000fe2000fffe03f */
[C---:B------:R-:W-:Y:S01]  /*2720*/  ISETP.GT.AND P2, PT, R0.reuse, 0x1, PT ;  /* 0x000000010000780c */ /* 0x040fe20003f44270 */
[----:B------:R-:W-:Y:S01]  /*2730*/  VIADD R0, R0, 0xffffffff ;  /* 0xffffffff00007836 */ /* 0x000fe20000000000 */
[----:B------:R-:W-:Y:S01]  /*2740*/  IADD3 R3, R3, 0x1, RZ ;  /* 0x0000000103037810 */ /* 0x000fe20007ffe0ff */
[----:B------:R-:W-:-:S03]  /*2750*/  UISETP.NE.AND UP0, UPT, UR5, 0x2, UPT ;  /* 0x000000020500788c */ /* 0x000fc6000bf05270 */
[C---:B------:R-:W-:Y:S01]  /*2760*/  ISETP.NE.AND P1, PT, R3.reuse, 0x2, PT ;  /* 0x000000020300780c */ /* 0x040fe20003f25270 */
[----:B------:R-:W-:Y:S02]  /*2770*/  USEL UR6, URZ, 0x1, UP0 ;  /* 0x000000013f067887 */ /* 0x000fe40008000000 */
[----:B------:R-:W-:Y:S01]  /*2780*/  USEL UR5, UR5, URZ, UP0 ;  /* 0x0000003f05057287 */ /* 0x000fe20008000000 */
[----:B------:R-:W-:-:S03]  /*2790*/  SEL R3, R3, RZ, P1 ;  /* 0x000000ff03037207 */ /* 0x000fc60000800000 */
[----:B------:R-:W-:Y:S01]  /*27a0*/  LOP3.LUT R7, R7, UR6, RZ, 0x3c, !PT ;  /* 0x0000000607077c12 */ /* 0x000fe2000f8e3cff */
[----:B------:R-:W-:Y:S07]  /*27b0*/  @P2 BRA `(.L_x_29) ;  /* 0xfffffff400c82947 */ /* 0x000fee000383ffff */
.L_x_22:
[----:B01----:R-:W0:Y:S02]  /*27c0*/  LDC R0, c[0x0][0x28c] ;  /* 0x0000a300ff007b82 */ /* 0x003e240000000800 */
[----:B0-----:R-:W-:-:S13]  /*27d0*/  ISETP.GE.AND P1, PT, R0, 0x1, PT ;  /* 0x000000010000780c */ /* 0x001fda0003f26270 */
[----:B------:R-:W-:Y:S05]  /*27e0*/  @!P1 BRA `(.L_x_30) ;  /* 0x0000000000389947 */ /* 0x000fea0003800000 */
[----:B------:R-:W-:Y:S05]  /*27f0*/  @!P0 BRA `(.L_x_31) ;  /* 0x0000000000048947 */ /* 0x000fea0003800000 */
[----:B------:R-:W-:Y:S01]  /*2800*/  BPT.TRAP 0x1 ;  /* 0x000000040000795c */ /* 0x000fe20000300000 */
.L_x_31:
[----:B------:R-:W-:-:S13]  /*2810*/  ISETP.NE.AND P0, PT, R114, RZ, PT ;  /* 0x000000ff7200720c */ /* 0x000fda0003f05270 */
[----:B------:R-:W-:-:S05]  /*2820*/  VOTEU.ANY UP0, P0 ;  /* 0x00000000003f7886 */ /* 0x000fca0000000100 */
[----:B------:R-:W-:-:S06]  /*2830*/  @UP0 UIADD3 UR4, UR44, UR42, URZ ;  /* 0x0000002a2c040290 */ /* 0x000fcc000fffe03f */
[----:B------:R-:W-:-:S04]  /*2840*/  IMAD.U32 R0, RZ, RZ, UR4 ;  /* 0x00000004ff007e24 */ /* 0x000fc8000f8e00ff */
[----:B------:R-:W-:-:S05]  /*2850*/  @P0 IMAD.SHL.U32 R0, R0, 0x8, RZ ;  /* 0x0000000800000824 */ /* 0x000fca00078e00ff */
[----:B------:R-:W-:-:S04]  /*2860*/  @P0 LOP3.LUT R0, R0, 0x8, RZ, 0xc0, !PT ;  /* 0x0000000800000812 */ /* 0x000fc800078ec0ff */
[----:B------:R-:W-:-:S04]  /*2870*/  @P0 IADD3 R0, R6, 0x10, R0 ;  /* 0x0000001006000810 */ /* 0x000fc80007ffe000 */
[----:B------:R-:W-:-:S04]  /*2880*/  @P0 PRMT R0, R19, 0x654, R0 ;  /* 0x0000065413000816 */ /* 0x000fc80000000000 */
[----:B------:R0:W-:Y:S01]  /*2890*/  @P0 SYNCS.ARRIVE.TRANS64.RED.A1T0 RZ, [R0+URZ], RZ ;  /* 0x000000ff00ff09a7 */ /* 0x0001e2000810043f */
[----:B------:R-:W-:-:S13]  /*28a0*/  ISETP.GT.U32.AND P0, PT, R18, 0x1, PT ;  /* 0x000000011200780c */ /* 0x000fda0003f04070 */
[----:B0-----:R-:W-:Y:S05]  /*28b0*/  @P0 BRA `(.L_x_30) ;  /* 0x0000000000040947 */ /* 0x001fea0003800000 */
[----:B------:R-:W-:Y:S01]  /*28c0*/  BPT.TRAP 0x1 ;  /* 0x000000040000795c */ /* 0x000fe20000300000 */
.L_x_30:
[----:B------:R-:W-:Y:S01]  /*28d0*/  IMAD.SHL.U32 R102, R102, 0x40, RZ ;  /* 0x0000004066667824 */ /* 0x000fe200078e00ff */
[----:B------:R-:W-:Y:S01]  /*28e0*/  ULDC UR6, c[0x0][0x288] ;  /* 0x0000a20000067ab9 */ /* 0x000fe20000000800 */
[----:B------:R-:W-:Y:S01]  /*28f0*/  SHF.R.S32.HI R9, RZ, 0x1f, R23 ;  /* 0x0000001fff097819 */ /* 0x000fe20000011417 */
[C---:B------:R-:W-:Y:S01]  /*2900*/  IMAD.SHL.U32 R6, R111.reuse, 0x100, RZ ;  /* 0x000001006f067824 */ /* 0x040fe200078e00ff */
[----:B------:R-:W-:Y:S01]  /*2910*/  ULDC.64 UR4, c[0x0][0x5d0] ;  /* 0x0001740000047ab9 */ /* 0x000fe20000000a00 */
[C---:B------:R-:W-:Y:S01]  /*2920*/  LOP3.LUT R20, R102.reuse, 0x6, R97, 0xf8, !PT ;  /* 0x0000000666147812 */ /* 0x040fe200078ef861 */
[----:B------:R-:W-:Y:S01]  /*2930*/  IMAD.WIDE R110, R111, 0x100, R88 ;  /* 0x000001006f6e7825 */ /* 0x000fe200078e0258 */
[----:B------:R-:W-:Y:S01]  /*2940*/  ISETP.GE.AND P0, PT, R102, UR6, PT ;  /* 0x0000000666007c0c */ /* 0x000fe2000bf06270 */
[----:B------:R-:W-:Y:S01]  /*2950*/  ULDC UR6, c[0x0][0x284] ;  /* 0x0000a10000067ab9 */ /* 0x000fe20000000800 */
[----:B------:R-:W-:Y:S01]  /*2960*/  SHF.R.S32.HI R21, RZ, 0x1f, R20 ;  /* 0x0000001fff157819 */ /* 0x000fe20000011414 */
[----:B------:R-:W-:Y:S01]  /*2970*/  IMAD R0, R9, UR4, RZ ;  /* 0x0000000409007c24 */ /* 0x000fe2000f8e02ff */
[----:B------:R-:W-:-:S03]  /*2980*/  ISETP.GE.OR P0, PT, R6, UR6, P0 ;  /* 0x0000000606007c0c */ /* 0x000fc60008706670 */
[C---:B------:R-:W-:Y:S02]  /*2990*/  IMAD R3, R23.reuse, UR5, R0 ;  /* 0x0000000517037c24 */ /* 0x040fe4000f8e0200 */
[----:B------:R-:W-:Y:S01]  /*29a0*/  IMAD.WIDE.U32 R4, R23, UR4, R20 ;  /* 0x0000000417047c25 */ /* 0x000fe2000f8e0014 */
[----:B------:R-:W-:-:S03]  /*29b0*/  ULDC.64 UR4, c[0x0][0x5c8] ;  /* 0x0001720000047ab9 */ /* 0x000fc60000000a00 */
[----:B------:R-:W-:Y:S02]  /*29c0*/  IMAD R7, R111, UR4, RZ ;  /* 0x000000046f077c24 */ /* 0x000fe4000f8e02ff */
[----:B------:R-:W-:Y:S02]  /*29d0*/  IMAD.IADD R5, R5, 0x1, R3 ;  /* 0x0000000105057824 */ /* 0x000fe400078e0203 */
[C---:B------:R-:W-:Y:S02]  /*29e0*/  IMAD R7, R110.reuse, UR5, R7 ;  /* 0x000000056e077c24 */ /* 0x040fe4000f8e0207 */
[----:B------:R-:W-:-:S04]  /*29f0*/  IMAD.WIDE.U32 R12, R110, UR4, R4 ;  /* 0x000000046e0c7c25 */ /* 0x000fc8000f8e0004 */
[----:B------:R-:W-:Y:S01]  /*2a00*/  IMAD.MOV.U32 R0, RZ, RZ, -0x1 ;  /* 0xffffffffff007424 */ /* 0x000fe200078e00ff */
[----:B------:R-:W-:Y:S06]  /*2a10*/  @P0 BRA `(.L_x_32) ;  /* 0x0000003c00080947 */ /* 0x000fec0003800000 */
[----:B-----5:R-:W-:Y:S01]  /*2a20*/  FSETP.NEU.AND P1, PT, R90, RZ, PT ;  /* 0x000000ff5a00720b */ /* 0x020fe20003f2d000 */
[----:B------:R-:W-:Y:S01]  /*2a30*/  IMAD.IADD R3, R101, 0x1, -R6 ;  /* 0x0000000165037824 */ /* 0x000fe200078e0a06 */
[----:B------:R-:W-:Y:S01]  /*2a40*/  IADD3 R4, R96, -R102, RZ ;  /* 0x8000006660047210 */ /* 0x000fe20007ffe0ff */
[----:B------:R-:W-:Y:S01]  /*2a50*/  BSSY B0, `(.L_x_32) ;  /* 0x00003be000007945 */ /* 0x000fe20003800000 */
[----:B------:R-:W-:Y:S02]  /*2a60*/  IMAD.IADD R15, R13, 0x1, R7 ;  /* 0x000000010d0f7824 */ /* 0x000fe400078e0207 */
[----:B------:R-:W-:-:S04]  /*2a70*/  ISETP.GT.AND P5, PT, R4, RZ, PT ;  /* 0x000000ff0400720c */ /* 0x000fc80003fa4270 */
[----:B------:R-:W-:-:S03]  /*2a80*/  ISETP.GT.AND P0, PT, R3, RZ, P5 ;  /* 0x000000ff0300720c */ /* 0x000fc60002f04270 */
[----:B------:R-:W-:Y:S10]  /*2a90*/  @!P1 BRA `(.L_x_33) ;  /* 0x00000028008c9947 */ /* 0x000ff40003800000 */
[----:B------:R-:W0:Y:S01]  /*2aa0*/  LDC.64 R104, c[0x0][0x5b8] ;  /* 0x00016e00ff687b82 */ /* 0x000e220000000a00 */
[----:B------:R-:W-:-:S07]  /*2ab0*/  ULDC.64 UR4, c[0x0][0x5c0] ;  /* 0x0001700000047ab9 */ /* 0x000fce0000000a00 */
[----:B------:R-:W1:Y:S08]  /*2ac0*/  LDC.64 R10, c[0x0][0x5b0] ;  /* 0x00016c00ff0a7b82 */ /* 0x000e700000000a00 */
[----:B------:R-:W2:Y:S01]  /*2ad0*/  LDC.64 R102, c[0x0][0x5a8] ;  /* 0x00016a00ff667b82 */ /* 0x000ea20000000a00 */
[-C--:B0-----:R-:W-:Y:S02]  /*2ae0*/  IMAD R6, R9, R104.reuse, RZ ;  /* 0x0000006809067224 */ /* 0x081fe400078e02ff */
[----:B------:R-:W-:-:S04]  /*2af0*/  IMAD.WIDE.U32 R108, R23, R104, R20 ;  /* 0x00000068176c7225 */ /* 0x000fc800078e0014 */
[----:B------:R-:W-:Y:S02]  /*2b00*/  IMAD R125, R23, R105, R6 ;  /* 0x00000069177d7224 */ /* 0x000fe400078e0206 */
[-C--:B-1----:R-:W-:Y:S02]  /*2b10*/  IMAD R5, R111, R10.reuse, RZ ;  /* 0x0000000a6f057224 */ /* 0x082fe400078e02ff */
[----:B------:R-:W-:Y:S02]  /*2b20*/  IMAD.IADD R107, R109, 0x1, R125 ;  /* 0x000000016d6b7824 */ /* 0x000fe400078e027d */
[----:B------:R-:W-:Y:S02]  /*2b30*/  IMAD.MOV.U32 R106, RZ, RZ, R108 ;  /* 0x000000ffff6a7224 */ /* 0x000fe400078e006c */
[C---:B------:R-:W-:Y:S02]  /*2b40*/  IMAD R13, R110.reuse, R11, R5 ;  /* 0x0000000b6e0d7224 */ /* 0x040fe400078e0205 */
[----:B------:R-:W-:-:S04]  /*2b50*/  IMAD.WIDE.U32 R6, R110, R10, R106 ;  /* 0x0000000a6e067225 */ /* 0x000fc800078e006a */
[----:B------:R-:W-:Y:S01]  /*2b60*/  IMAD.IADD R5, R7, 0x1, R13 ;  /* 0x0000000107057824 */ /* 0x000fe200078e020d */
[----:B--2---:R-:W-:-:S04]  /*2b70*/  LEA R8, P1, R6, R102, 0x2 ;  /* 0x0000006606087211 */ /* 0x004fc800078210ff */
[----:B------:R-:W-:-:S05]  /*2b80*/  LEA.HI.X R9, R6, R103, R5, 0x2, P1 ;  /* 0x0000006706097211 */ /* 0x000fca00008f1405 */
[----:B------:R0:W2:Y:S01]  /*2b90*/  @P0 LDG.E.LTC128B R5, desc[UR36][R8.64] ;  /* 0x0000002408050981 */ /* 0x0000a2000c1e1920 */
[----:B------:R-:W-:Y:S01]  /*2ba0*/  IMAD.WIDE.U32 R6, R110, R10, R20 ;  /* 0x0000000a6e067225 */ /* 0x000fe200078e0014 */
[----:B------:R-:W-:Y:S01]  /*2bb0*/  ISETP.GT.AND P3, PT, R4, 0x1, PT ;  /* 0x000000010400780c */ /* 0x000fe20003f64270 */
[----:B------:R-:W-:Y:S01]  /*2bc0*/  BSSY B1, `(.L_x_34) ;  /* 0x0000017000017945 */ /* 0x000fe20003800000 */
[----:B------:R-:W-:Y:S01]  /*2bd0*/  LEA R14, P1, R12, UR4, 0x2 ;  /* 0x000000040c0e7c11 */ /* 0x000fe2000f8210ff */
[----:B------:R-:W-:Y:S01]  /*2be0*/  IMAD.IADD R7, R13, 0x1, R7 ;  /* 0x000000010d077824 */ /* 0x000fe200078e0207 */
[C---:B------:R-:W-:Y:S01]  /*2bf0*/  SHF.L.U64.HI R113, R10.reuse, 0x3, R11 ;  /* 0x000000030a717819 */ /* 0x040fe2000001020b */
[----:B------:R-:W-:Y:S01]  /*2c00*/  IMAD.SHL.U32 R112, R10, 0x8, RZ ;  /* 0x000000080a707824 */ /* 0x000fe200078e00ff */
[----:B------:R-:W-:Y:S01]  /*2c10*/  ISETP.GT.AND P2, PT, R3, RZ, P3 ;  /* 0x000000ff0300720c */ /* 0x000fe20001f44270 */
[----:B------:R-:W-:Y:S01]  /*2c20*/  IMAD.WIDE.U32 R6, R23, R104, R6 ;  /* 0x0000006817067225 */ /* 0x000fe200078e0006 */
[----:B------:R-:W-:-:S02]  /*2c30*/  LEA.HI.X R15, R12, UR5, R15, 0x2, P1 ;  /* 0x000000050c0f7c11 */ /* 0x000fc400088f140f */
[----:B------:R-:W-:Y:S01]  /*2c40*/  P2R R118, PR, RZ, 0x8 ;  /* 0x00000008ff767803 */ /* 0x000fe20000000000 */
[----:B------:R-:W-:Y:S01]  /*2c50*/  IMAD.WIDE.U32 R116, R110, R10, R112 ;  /* 0x0000000a6e747225 */ /* 0x000fe200078e0070 */
[----:B------:R-:W-:Y:S02]  /*2c60*/  IADD3 R12, R125, R7, RZ ;  /* 0x000000077d0c7210 */ /* 0x000fe40007ffe0ff */
[----:B0-----:R-:W-:Y:S01]  /*2c70*/  LEA R8, P1, R6, R102, 0x2 ;  /* 0x0000006606087211 */ /* 0x001fe200078210ff */
[----:B------:R-:W-:-:S03]  /*2c80*/  IMAD.IADD R123, R13, 0x1, R117 ;  /* 0x000000010d7b7824 */ /* 0x000fc600078e0275 */
[----:B------:R-:W-:Y:S01]  /*2c90*/  LEA.HI.X R9, R6, R103, R12, 0x2, P1 ;  /* 0x0000006706097211 */ /* 0x000fe200008f140c */
[----:B--2---:R-:W-:-:S04]  /*2ca0*/  FMUL R7, R5, R90 ;  /* 0x0000005a05077220 */ /* 0x004fc80000400000 */
[----:B------:R-:W-:Y:S01]  /*2cb0*/  FFMA R105, R56, R22, R7 ;  /* 0x0000001638697223 */ /* 0x000fe20000000007 */
[----:B------:R-:W-:-:S04]  /*2cc0*/  IADD3 R7, P1, R108, R116, RZ ;  /* 0x000000746c077210 */ /* 0x000fc80007f3e0ff */
[----:B------:R0:W-:Y:S01]  /*2cd0*/  @P0 STG.E desc[UR36][R14.64], R105 ;  /* 0x000000690e000986 */ /* 0x0001e2000c101924 */
[----:B------:R-:W-:Y:S01]  /*2ce0*/  IMAD.X R56, R123, 0x1, R107, P1 ;  /* 0x000000017b387824 */ /* 0x000fe200008e066b */
[----:B------:R-:W-:Y:S02]  /*2cf0*/  ISETP.GT.AND P0, PT, R3, 0x8, P5 ;  /* 0x000000080300780c */ /* 0x000fe40002f04270 */
[----:B------:R-:W-:Y:S01]  /*2d00*/  LEA R12, P1, R7, R102, 0x2 ;  /* 0x00000066070c7211 */ /* 0x000fe200078210ff */
[----:B------:R-:W-:-:S12]  /*2d10*/  @!P2 BRA `(.L_x_35) ;  /* 0x000000000004a947 */ /* 0x000fd80003800000 */
[----:B------:R1:W5:Y:S02]  /*2d20*/  LDG.E.LTC128B R5, desc[UR36][R8.64+0x4] ;  /* 0x0000042408057981 */ /* 0x000364000c1e1920 */
.L_x_35:
[----:B------:R-:W-:Y:S05]  /*2d30*/  BSYNC B1 ;  /* 0x0000000000017941 */ /* 0x000fea0003800000 */
.L_x_34:
[----:B-----5:R-:W-:Y:S01]  /*2d40*/  FMUL R6, R5, R90 ;  /* 0x0000005a05067220 */ /* 0x020fe20000400000 */
[----:B------:R-:W-:Y:S01]  /*2d50*/  IMAD.MOV.U32 R119, RZ, RZ, R5 ;  /* 0x000000ffff777224 */ /* 0x000fe200078e0005 */
[----:B------:R-:W-:Y:S02]  /*2d60*/  LEA.HI.X R13, R7, R103, R56, 0x2, P1 ;  /* 0x00000067070d7211 */ /* 0x000fe400008f1438 */
[----:B------:R-:W-:-:S05]  /*2d70*/  FFMA R57, R57, R22, R6 ;  /* 0x0000001639397223 */ /* 0x000fca0000000006 */
[----:B------:R2:W-:Y:S04]  /*2d80*/  @P2 STG.E desc[UR36][R14.64+0x4], R57 ;  /* 0x000004390e002986 */ /* 0x0005e8000c101924 */
[----:B------:R3:W4:Y:S01]  /*2d90*/  @P0 LDG.E.LTC128B R119, desc[UR36][R12.64] ;  /* 0x000000240c770981 */ /* 0x000722000c1e1920 */
[----:B------:R-:W-:Y:S01]  /*2da0*/  IADD3 R116, P1, R20, R116, RZ ;  /* 0x0000007414747210 */ /* 0x000fe20007f3e0ff */
[----:B------:R-:W-:Y:S01]  /*2db0*/  IMAD.SHL.U32 R121, R91, 0x4, RZ ;  /* 0x000000045b797824 */ /* 0x000fe200078e00ff */
[C---:B------:R-:W-:Y:S01]  /*2dc0*/  SHF.L.U64.HI R5, R92.reuse, 0x2, R93 ;  /* 0x000000025c057819 */ /* 0x040fe2000001025d */
[----:B0-----:R-:W-:Y:S01]  /*2dd0*/  IMAD.SHL.U32 R105, R92, 0x4, RZ ;  /* 0x000000045c697824 */ /* 0x001fe200078e00ff */
[----:B------:R-:W-:Y:S01]  /*2de0*/  BSSY B1, `(.L_x_36) ;  /* 0x0000013000017945 */ /* 0x000fe20003800000 */
[----:B------:R-:W-:Y:S01]  /*2df0*/  IMAD.X R117, R21, 0x1, R123, P1 ;  /* 0x0000000115757824 */ /* 0x000fe200008e067b */
[----:B------:R-:W-:-:S02]  /*2e00*/  SHF.L.U64.HI R123, R91, 0x2, R94 ;  /* 0x000000025b7b7819 */ /* 0x000fc4000001025e */
[----:B------:R-:W-:Y:S01]  /*2e10*/  IADD3 R6, P1, P2, R105, R14, R121 ;  /* 0x0000000e69067210 */ /* 0x000fe20007a3e079 */
[----:B------:R-:W-:-:S03]  /*2e20*/  IMAD.WIDE.U32 R116, R23, R104, R116 ;  /* 0x0000006817747225 */ /* 0x000fc600078e0074 */
[----:B------:R-:W-:Y:S01]  /*2e30*/  IADD3.X R7, R5, R15, R123, P1, P2 ;  /* 0x0000000f05077210 */ /* 0x000fe20000fe447b */
[----:B--2---:R-:W-:Y:S01]  /*2e40*/  IMAD.IADD R57, R125, 0x1, R117 ;  /* 0x000000017d397824 */ /* 0x004fe200078e0275 */
[C---:B---3--:R-:W-:Y:S02]  /*2e50*/  LEA R12, P1, R116.reuse, R102, 0x2 ;  /* 0x00000066740c7211 */ /* 0x048fe400078210ff */
[----:B------:R-:W-:Y:S02]  /*2e60*/  IADD3 R56, P2, R121, R14, RZ ;  /* 0x0000000e79387210 */ /* 0x000fe40007f5e0ff */
[----:B------:R-:W-:Y:S02]  /*2e70*/  LEA.HI.X R13, R116, R103, R57, 0x2, P1 ;  /* 0x00000067740d7211 */ /* 0x000fe400008f1439 */
[----:B------:R-:W-:Y:S02]  /*2e80*/  IADD3.X R57, R123, R15, RZ, P2, !PT ;  /* 0x0000000f7b397210 */ /* 0x000fe400017fe4ff */
[----:B------:R-:W-:-:S02]  /*2e90*/  ISETP.GT.AND P1, PT, R3, 0x8, P3 ;  /* 0x000000080300780c */ /* 0x000fc40001f24270 */
[----:B------:R-:W-:-:S04]  /*2ea0*/  ISETP.GT.AND P3, PT, R4, 0x8, PT ;  /* 0x000000080400780c */ /* 0x000fc80003f64270 */
[----:B------:R-:W-:Y:S01]  /*2eb0*/  P2R R116, PR, RZ, 0x8 ;  /* 0x00000008ff747803 */ /* 0x000fe20000000000 */
[----:B----4-:R-:W-:-:S04]  /*2ec0*/  FMUL R117, R119, R90 ;  /* 0x0000005a77757220 */ /* 0x010fc80000400000 */
[----:B------:R-:W-:-:S05]  /*2ed0*/  FFMA R117, R58, R22, R117 ;  /* 0x000000163a757223 */ /* 0x000fca0000000075 */
[----:B------:R0:W-:Y:S01]  /*2ee0*/  @P0 STG.E desc[UR36][R56.64], R117 ;  /* 0x0000007538000986 */ /* 0x0001e2000c101924 */
[----:B------:R-:W-:Y:S05]  /*2ef0*/  @!P1 BRA `(.L_x_37) ;  /* 0x0000000000049947 */ /* 0x000fea0003800000 */
[----:B------:R2:W5:Y:S02]  /*2f00*/  LDG.E.LTC128B R119, desc[UR36][R12.64+0x4] ;  /* 0x000004240c777981 */ /* 0x000564000c1e1920 */
.L_x_37:
[----:B------:R-:W-:Y:S05]  /*2f10*/  BSYNC B1 ;  /* 0x0000000000017941 */ /* 0x000fea0003800000 */
.L_x_36:
[----:B-----5:R-:W-:Y:S01]  /*2f20*/  FMUL R58, R119, R90 ;  /* 0x0000005a773a7220 */ /* 0x020fe20000400000 */
[----:B------:R-:W-:Y:S01]  /*2f30*/  ISETP.GT.AND P0, PT, R3, RZ, P3 ;  /* 0x000000ff0300720c */ /* 0x000fe20001f04270 */
[----:B------:R-:W-:Y:S02]  /*2f40*/  BSSY B1, `(.L_x_38) ;  /* 0x0000005000017945 */ /* 0x000fe40003800000 */
[----:B------:R-:W-:-:S05]  /*2f50*/  FFMA R59, R59, R22, R58 ;  /* 0x000000163b3b7223 */ /* 0x000fca000000003a */
[----:B------:R3:W-:Y:S05]  /*2f60*/  @P1 STG.E desc[UR36][R56.64+0x4], R59 ;  /* 0x0000043b38001986 */ /* 0x0007ea000c101924 */
[----:B------:R-:W-:Y:S05]  /*2f70*/  @!P0 BRA `(.L_x_39) ;  /* 0x0000000000048947 */ /* 0x000fea0003800000 */
[----:B------:R4:W5:Y:S02]  /*2f80*/  LDG.E.LTC128B R119, desc[UR36][R8.64+0x20] ;  /* 0x0000202408777981 */ /* 0x000964000c1e1920 */
.L_x_39:
[----:B------:R-:W-:Y:S05]  /*2f90*/  BSYNC B1 ;  /* 0x0000000000017941 */ /* 0x000fea0003800000 */
.L_x_38:
[----:B---3-5:R-:W-:Y:S01]  /*2fa0*/  FMUL R59, R119, R90 ;  /* 0x0000005a773b7220 */ /* 0x028fe20000400000 */
[----:B------:R-:W-:Y:S01]  /*2fb0*/  ISETP.GT.AND P1, PT, R4, 0x9, PT ;  /* 0x000000090400780c */ /* 0x000fe20003f24270 */
[----:B------:R-:W-:Y:S02]  /*2fc0*/  BSSY B1, `(.L_x_40) ;  /* 0x0000007000017945 */ /* 0x000fe40003800000 */
[----:B------:R-:W-:Y:S01]  /*2fd0*/  FFMA R59, R60, R22, R59 ;  /* 0x000000163c3b7223 */ /* 0x000fe2000000003b */
[----:B0-----:R-:W-:-:S04]  /*2fe0*/  P2R R117, PR, RZ, 0x2 ;  /* 0x00000002ff757803 */ /* 0x001fc80000000000 */
[----:B------:R0:W-:Y:S01]  /*2ff0*/  @P0 STG.E desc[UR36][R14.64+0x20], R59 ;  /* 0x0000203b0e000986 */ /* 0x0001e2000c101924 */
[----:B------:R-:W-:-:S13]  /*3000*/  ISETP.GT.AND P0, PT, R3, RZ, P1 ;  /* 0x000000ff0300720c */ /* 0x000fda0000f04270 */
[----:B0-----:R-:W-:Y:S05]  /*3010*/  @!P0 BRA `(.L_x_41) ;  /* 0x0000000000048947 */ /* 0x001fea0003800000 */
[----:B------:R0:W5:Y:S02]  /*3020*/  LDG.E.LTC128B R119, desc[UR36][R8.64+0x24] ;  /* 0x0000242408777981 */ /* 0x000164000c1e1920 */
.L_x_41:
[----:B------:R-:W-:Y:S05]  /*3030*/  BSYNC B1 ;  /* 0x0000000000017941 */ /* 0x000fea0003800000 */
.L_x_40:
[----:B-----5:R-:W-:Y:S01]  /*3040*/  FMUL R58, R119, R90 ;  /* 0x0000005a773a7220 */ /* 0x020fe20000400000 */
[----:B------:R-:W-:Y:S03]  /*3050*/  BSSY B1, `(.L_x_42) ;  /* 0x0000006000017945 */ /* 0x000fe60003800000 */
[----:B------:R-:W-:-:S05]  /*3060*/  FFMA R61, R61, R22, R58 ;  /* 0x000000163d3d7223 */ /* 0x000fca000000003a */
[----:B------:R3:W-:Y:S01]  /*3070*/  @P0 STG.E desc[UR36][R14.64+0x24], R61 ;  /* 0x0000243d0e000986 */ /* 0x0007e2000c101924 */
[----:B------:R-:W-:-:S13]  /*3080*/  ISETP.GT.AND P0, PT, R3, 0x8, P3 ;  /* 0x000000080300780c */ /* 0x000fda0001f04270 */
[----:B---3--:R-:W-:Y:S05]  /*3090*/  @!P0 BRA `(.L_x_43) ;  /* 0x0000000000048947 */ /* 0x008fea0003800000 */
[----:B------:R3:W5:Y:S02]  /*30a0*/  LDG.E.LTC128B R119, desc[UR36][R12.64+0x20] ;  /* 0x000020240c777981 */ /* 0x000764000c1e1920 */
.L_x_43:
[----:B------:R-:W-:Y:S05]  /*30b0*/  BSYNC B1 ;  /* 0x0000000000017941 */ /* 0x000fea0003800000 */
.L_x_42:
[----:B-----5:R-:W-:Y:S01]  /*30c0*/  FMUL R59, R119, R90 ;  /* 0x0000005a773b7220 */ /* 0x020fe20000400000 */
[----:B------:R-:W-:Y:S03]  /*30d0*/  BSSY B1, `(.L_x_44) ;  /* 0x000000b000017945 */ /* 0x000fe60003800000 */
[----:B------:R-:W-:-:S05]  /*30e0*/  FFMA R61, R62, R22, R59 ;  /* 0x000000163e3d7223 */ /* 0x000fca000000003b */
[----:B------:R0:W-:Y:S01]  /*30f0*/  @P0 STG.E desc[UR36][R56.64+0x20], R61 ;  /* 0x0000203d38000986 */ /* 0x0001e2000c101924 */
[----:B------:R-:W-:-:S05]  /*3100*/  IADD3 R121, P0, R110, 0x80, RZ ;  /* 0x000000806e797810 */ /* 0x000fca0007f1e0ff */
[----:B------:R-:W-:Y:S01]  /*3110*/  IMAD.X R111, RZ, RZ, R111, P0 ;  /* 0x000000ffff6f7224 */ /* 0x000fe200000e066f */
[----:B------:R-:W-:-:S03]  /*3120*/  ISETP.GT.AND P0, PT, R3, 0x8, P1 ;  /* 0x000000080300780c */ /* 0x000fc60000f04270 */
[----:B------:R-:W-:-:S04]  /*3130*/  IMAD R58, R111, R10, RZ ;  /* 0x0000000a6f3a7224 */ /* 0x000fc800078e02ff */
[C---:B------:R-:W-:Y:S02]  /*3140*/  IMAD R111, R121.reuse, R11, R58 ;  /* 0x0000000b796f7224 */ /* 0x040fe400078e023a */
[----:B------:R-:W-:-:S04]  /*3150*/  IMAD.WIDE.U32 R58, R121, R10, R20 ;  /* 0x0000000a793a7225 */ /* 0x000fc800078e0014 */
[----:B0-----:R-:W-:Y:S05]  /*3160*/  @!P0 BRA `(.L_x_45) ;  /* 0x0000000000048947 */ /* 0x001fea0003800000 */
[----:B------:R0:W5:Y:S02]  /*3170*/  LDG.E.LTC128B R119, desc[UR36][R12.64+0x24] ;  /* 0x000024240c777981 */ /* 0x000164000c1e1920 */
.L_x_45:
[----:B------:R-:W-:Y:S05]  /*3180*/  BSYNC B1 ;  /* 0x0000000000017941 */ /* 0x000fea0003800000 */
.L_x_44:
[----:B-----5:R-:W-:Y:S01]  /*3190*/  FMUL R60, R119, R90 ;  /* 0x0000005a773c7220 */ /* 0x020fe20000400000 */
[----:B------:R-:W-:Y:S01]  /*31a0*/  IMAD.IADD R59, R111, 0x1, R59 ;  /* 0x000000016f3b7824 */ /* 0x000fe200078e023b */
[----:B------:R-:W-:Y:S01]  /*31b0*/  ISETP.GT.AND P2, PT, R4, 0x10, PT ;  /* 0x000000100400780c */ /* 0x000fe20003f44270 */
[----:B------:R-:W-:-:S04]  /*31c0*/  IMAD.WIDE.U32 R112, R121, R10, R112 ;  /* 0x0000000a79707225 */ /* 0x000fc800078e0070 */
[----:B------:R-:W-:Y:S01]  /*31d0*/  FFMA R109, R63, R22, R60 ;  /* 0x000000163f6d7223 */ /* 0x000fe2000000003c */
[----:B------:R-:W-:Y:S01]  /*31e0*/  BSSY B1, `(.L_x_46) ;  /* 0x0000019000017945 */ /* 0x000fe20003800000 */
[----:B------:R-:W-:-:S03]  /*31f0*/  IMAD.WIDE.U32 R60, R121, R10, R106 ;  /* 0x0000000a793c7225 */ /* 0x000fc600078e006a */
[----:B------:R0:W-:Y:S01]  /*3200*/  @P0 STG.E desc[UR36][R56.64+0x24], R109 ;  /* 0x0000246d38000986 */ /* 0x0001e2000c101924 */
[----:B------:R-:W-:Y:S01]  /*3210*/  IMAD.WIDE.U32 R62, R23, R104, R58 ;  /* 0x00000068173e7225 */ /* 0x000fe200078e003a */
[----:B------:R-:W-:-:S03]  /*3220*/  LEA R58, P0, R60, R102, 0x2 ;  /* 0x000000663c3a7211 */ /* 0x000fc600078010ff */
[----:B------:R-:W-:Y:S02]  /*3230*/  IMAD.IADD R11, R61, 0x1, R111 ;  /* 0x000000013d0b7824 */ /* 0x000fe400078e026f */
[----:B------:R-:W-:-:S03]  /*3240*/  IMAD.IADD R111, R111, 0x1, R113 ;  /* 0x000000016f6f7824 */ /* 0x000fc600078e0271 */
[----:B------:R-:W-:Y:S01]  /*3250*/  LEA.HI.X R59, R60, R103, R11, 0x2, P0 ;  /* 0x000000673c3b7211 */ /* 0x000fe200000f140b */
[----:B------:R-:W-:Y:S01]  /*3260*/  IMAD.IADD R11, R125, 0x1, R63 ;  /* 0x000000017d0b7824 */ /* 0x000fe200078e023f */
[----:B------:R-:W-:-:S04]  /*3270*/  LEA R10, P0, R62, R102, 0x2 ;  /* 0x000000663e0a7211 */ /* 0x000fc800078010ff */
[----:B------:R-:W-:Y:S02]  /*3280*/  LEA.HI.X R11, R62, R103, R11, 0x2, P0 ;  /* 0x000000673e0b7211 */ /* 0x000fe400000f140b */
[----:B------:R-:W-:-:S05]  /*3290*/  IADD3 R108, P0, R108, R112, RZ ;  /* 0x000000706c6c7210 */ /* 0x000fca0007f1e0ff */
[----:B------:R-:W-:Y:S01]  /*32a0*/  IMAD.X R106, R111, 0x1, R107, P0 ;  /* 0x000000016f6a7824 */ /* 0x000fe200000e066b */
[----:B------:R-:W-:-:S05]  /*32b0*/  IADD3 R62, P0, R20, R112, RZ ;  /* 0x00000070143e7210 */ /* 0x000fca0007f1e0ff */
[----:B------:R-:W-:Y:S01]  /*32c0*/  IMAD.X R63, R21, 0x1, R111, P0 ;  /* 0x00000001153f7824 */ /* 0x000fe200000e066f */
[----:B------:R-:W-:Y:S01]  /*32d0*/  LEA R60, P0, R108, R102, 0x2 ;  /* 0x000000666c3c7211 */ /* 0x000fe200078010ff */
[----:B------:R-:W-:-:S03]  /*32e0*/  IMAD.WIDE.U32 R62, R23, R104, R62 ;  /* 0x00000068173e7225 */ /* 0x000fc600078e003e */
[----:B------:R-:W-:Y:S02]  /*32f0*/  LEA.HI.X R61, R108, R103, R106, 0x2, P0 ;  /* 0x000000676c3d7211 */ /* 0x000fe400000f146a */
[----:B------:R-:W-:Y:S02]  /*3300*/  IADD3 R21, R125, R63, RZ ;  /* 0x0000003f7d157210 */ /* 0x000fe40007ffe0ff */
[C---:B------:R-:W-:Y:S02]  /*3310*/  LEA R20, P0, R62.reuse, R102, 0x2 ;  /* 0x000000663e147211 */ /* 0x040fe400078010ff */
[----:B------:R-:W-:Y:S02]  /*3320*/  P2R R102, PR, RZ, 0x4 ;  /* 0x00000004ff667803 */ /* 0x000fe40000000000 */
[----:B------:R-:W-:Y:S02]  /*3330*/  LEA.HI.X R21, R62, R103, R21, 0x2, P0 ;  /* 0x000000673e157211 */ /* 0x000fe400000f1415 */
[----:B------:R-:W-:-:S13]  /*3340*/  ISETP.GT.AND P0, PT, R3, RZ, P2 ;  /* 0x000000ff0300720c */ /* 0x000fda0001704270 */
[----:B0-----:R-:W-:Y:S05]  /*3350*/  @!P0 BRA `(.L_x_47) ;  /* 0x0000000000048947 */ /* 0x001fea0003800000 */
[----:B------:R0:W5:Y:S02]  /*3360*/  LDG.E.LTC128B R119, desc[UR36][R8.64+0x40] ;  /* 0x0000402408777981 */ /* 0x000164000c1e1920 */
.L_x_47:
[----:B------:R-:W-:Y:S05]  /*3370*/  BSYNC B1 ;  /* 0x0000000000017941 */ /* 0x000fea0003800000 */
.L_x_46:
[----:B-----5:R-:W-:Y:S01]  /*3380*/  FMUL R23, R119, R90 ;  /* 0x0000005a77177220 */ /* 0x020fe20000400000 */
[----:B------:R-:W-:Y:S01]  /*3390*/  ISETP.GT.AND P1, PT, R4, 0x11, PT ;  /* 0x000000110400780c */ /* 0x000fe20003f24270 */
[----:B------:R-:W-:Y:S02]  /*33a0*/  BSSY B1, `(.L_x_48) ;  /* 0x0000007000017945 */ /* 0x000fe40003800000 */
[----:B------:R-:W-:Y:S01]  /*33b0*/  FFMA R23, R64, R22, R23 ;  /* 0x0000001640177223 */ /* 0x000fe20000000017 */
[----:B------:R-:W-:-:S04]  /*33c0*/  P2R R104, PR, RZ, 0x2 ;  /* 0x00000002ff687803 */ /* 0x000fc80000000000 */
[----:B------:R0:W-:Y:S01]  /*33d0*/  @P0 STG.E desc[UR36][R14.64+0x40], R23 ;  /* 0x000040170e000986 */ /* 0x0001e2000c101924 */
[----:B------:R-:W-:-:S13]  /*33e0*/  ISETP.GT.AND P0, PT, R3, RZ, P1 ;  /* 0x000000ff0300720c */ /* 0x000fda0000f04270 */
[----:B0-----:R-:W-:Y:S05]  /*33f0*/  @!P0 BRA `(.L_x_49) ;  /* 0x0000000000048947 */ /* 0x001fea0003800000 */
[----:B------:R0:W5:Y:S02]  /*3400*/  LDG.E.LTC128B R119, desc[UR36][R8.64+0x44] ;  /* 0x0000442408777981 */ /* 0x000164000c1e1920 */
.L_x_49:
[----:B------:R-:W-:Y:S05]  /*3410*/  BSYNC B1 ;  /* 0x0000000000017941 */ /* 0x000fea0003800000 */
.L_x_48:
[----:B-----5:R-:W-:Y:S01]  /*3420*/  FMUL R62, R119, R90 ;  /* 0x0000005a773e7220 */ /* 0x020fe20000400000 */
[----:B------:R-:W-:Y:S03]  /*3430*/  BSSY B1, `(.L_x_50) ;  /* 0x0000006000017945 */ /* 0x000fe60003800000 */
[----:B------:R-:W-:-:S05]  /*3440*/  FFMA R65, R65, R22, R62 ;  /* 0x0000001641417223 */ /* 0x000fca000000003e */
[----:B------:R0:W-:Y:S01]  /*3450*/  @P0 STG.E desc[UR36][R14.64+0x44], R65 ;  /* 0x000044410e000986 */ /* 0x0001e2000c101924 */
[----:B------:R-:W-:-:S13]  /*3460*/  ISETP.GT.AND P0, PT, R3, 0x8, P2 ;  /* 0x000000080300780c */ /* 0x000fda0001704270 */
[----:B0-----:R-:W-:Y:S05]  /*3470*/  @!P0 BRA `(.L_x_51) ;  /* 0x0000000000048947 */ /* 0x001fea0003800000 */
[----:B------:R0:W5:Y:S02]  /*3480*/  LDG.E.LTC128B R119, desc[UR36][R12.64+0x40] ;  /* 0x000040240c777981 */ /* 0x000164000c1e1920 */
.L_x_51:
[----:B------:R-:W-:Y:S05]  /*3490*/  BSYNC B1 ;  /* 0x0000000000017941 */ /* 0x000fea0003800000 */
.L_x_50:
[----:B-----5:R-:W-:Y:S01]  /*34a0*/  FMUL R23, R119, R90 ;  /* 0x0000005a77177220 */ /* 0x020fe20000400000 */
[----:B------:R-:W-:Y:S03]  /*34b0*/  BSSY B1, `(.L_x_52) ;  /* 0x0000006000017945 */ /* 0x000fe60003800000 */
[----:B------:R-:W-:-:S05]  /*34c0*/  FFMA R23, R66, R22, R23 ;  /* 0x0000001642177223 */ /* 0x000fca0000000017 */
[----:B------:R0:W-:Y:S01]  /*34d0*/  @P0 STG.E desc[UR36][R56.64+0x40], R23 ;  /* 0x0000401738000986 */ /* 0x0001e2000c101924 */
[----:B------:R-:W-:-:S13]  /*34e0*/  ISETP.GT.AND P0, PT, R3, 0x8, P1 ;  /* 0x000000080300780c */ /* 0x000fda0000f04270 */
[----:B0-----:R-:W-:Y:S05]  /*34f0*/  @!P0 BRA `(.L_x_53) ;  /* 0x0000000000048947 */ /* 0x001fea0003800000 */
[----:B------:R0:W5:Y:S02]  /*3500*/  LDG.E.LTC128B R119, desc[UR36][R12.64+0x44] ;  /* 0x000044240c777981 */ /* 0x000164000c1e1920 */
.L_x_53:
[----:B------:R-:W-:Y:S05]  /*3510*/  BSYNC B1 ;  /* 0x0000000000017941 */ /* 0x000fea0003800000 */
.L_x_52:
        /* <DEDUP_REMOVED lines=9> */
.L_x_55:
[----:B------:R-:W-:Y:S05]  /*35b0*/  BSYNC B1 ;  /* 0x0000000000017941 */ /* 0x000fea0003800000 */
.L_x_54:
        /* <DEDUP_REMOVED lines=9> */
.L_x_57:
[----:B------:R-:W-:Y:S05]  /*3650*/  BSYNC B1 ;  /* 0x0000000000017941 */ /* 0x000fea0003800000 */
.L_x_56:
[----:B-----5:R-:W-:Y:S01]  /*3660*/  FMUL R62, R119, R90 ;  /* 0x0000005a773e7220 */ /* 0x020fe20000400000 */
[----:B------:R-:W-:Y:S03]  /*3670*/  BSSY B1, `(.L_x_58) ;  /* 0x0000006000017945 */ /* 0x000fe60003800000 */
[----:B------:R-:W-:-:S05]  /*3680*/  FFMA R69, R69, R22, R62 ;  /* 0x0000001645457223 */ /* 0x000fca000000003e */
[----:B------:R0:W-:Y:S01]  /*3690*/  @P0 STG.E desc[UR36][R14.64+0x64], R69 ;  /* 0x000064450e000986 */ /* 0x0001e2000c101924 */
[----:B------:R-:W-:-:S13]  /*36a0*/  ISETP.GT.AND P0, PT, R3, 0x8, P2 ;  /* 0x000000080300780c */ /* 0x000fda0001704270 */
[----:B0-----:R-:W-:Y:S05]  /*36b0*/  @!P0 BRA `(.L_x_59) ;  /* 0x0000000000048947 */ /* 0x001fea0003800000 */
[----:B------:R0:W5:Y:S02]  /*36c0*/  LDG.E.LTC128B R119, desc[UR36][R12.64+0x60] ;  /* 0x000060240c777981 */ /* 0x000164000c1e1920 */
.L_x_59:
[----:B------:R-:W-:Y:S05]  /*36d0*/  BSYNC B1 ;  /* 0x0000000000017941 */ /* 0x000fea0003800000 */
.L_x_58:
[----:B-----5:R-:W-:Y:S01]  /*36e0*/  FMUL R23, R119, R90 ;  /* 0x0000005a77177220 */ /* 0x020fe20000400000 */
[----:B------:R-:W-:Y:S03]  /*36f0*/  BSSY B1, `(.L_x_60) ;  /* 0x0000006000017945 */ /* 0x000fe60003800000 */
[----:B------:R-:W-:-:S05]  /*3700*/  FFMA R23, R70, R22, R23 ;  /* 0x0000001646177223 */ /* 0x000fca0000000017 */
[----:B------:R0:W-:Y:S01]  /*3710*/  @P0 STG.E desc[UR36][R56.64+0x60], R23 ;  /* 0x0000601738000986 */ /* 0x0001e2000c101924 */
[----:B------:R-:W-:-:S13]  /*3720*/  ISETP.GT.AND P0, PT, R3, 0x8, P1 ;  /* 0x000000080300780c */ /* 0x000fda0000f04270 */
[----:B0-----:R-:W-:Y:S05]  /*3730*/  @!P0 BRA `(.L_x_61) ;  /* 0x0000000000048947 */ /* 0x001fea0003800000 */
[----:B------:R0:W5:Y:S02]  /*3740*/  LDG.E.LTC128B R119, desc[UR36][R12.64+0x64] ;  /* 0x000064240c777981 */ /* 0x000164000c1e1920 */
.L_x_61:
[----:B------:R-:W-:Y:S05]  /*3750*/  BSYNC B1 ;  /* 0x0000000000017941 */ /* 0x000fea0003800000 */
.L_x_60:
        /* <DEDUP_REMOVED lines=9> */
.L_x_63:
[----:B------:R-:W-:Y:S05]  /*37f0*/  BSYNC B1 ;  /* 0x0000000000017941 */ /* 0x000fea0003800000 */
.L_x_62:
        /* <DEDUP_REMOVED lines=9> */
.L_x_65:
[----:B------:R-:W-:Y:S05]  /*3890*/  BSYNC B1 ;  /* 0x0000000000017941 */ /* 0x000fea0003800000 */
.L_x_64:
[----:B-----5:R-:W-:Y:S01]  /*38a0*/  FMUL R62, R119, R90 ;  /* 0x0000005a773e7220 */ /* 0x020fe20000400000 */
[----:B------:R-:W-:Y:S03]  /*38b0*/  BSSY B1, `(.L_x_66) ;  /* 0x0000006000017945 */ /* 0x000fe60003800000 */
[----:B------:R-:W-:-:S05]  /*38c0*/  FFMA R73, R73, R22, R62 ;  /* 0x0000001649497223 */ /* 0x000fca000000003e */
[----:B------:R0:W-:Y:S01]  /*38d0*/  @P0 STG.E desc[UR36][R14.64+0x84], R73 ;  /* 0x000084490e000986 */ /* 0x0001e2000c101924 */
[----:B------:R-:W-:-:S13]  /*38e0*/  ISETP.GT.AND P0, PT, R3, 0x8, P2 ;  /* 0x000000080300780c */ /* 0x000fda0001704270 */
[----:B0-----:R-:W-:Y:S05]  /*38f0*/  @!P0 BRA `(.L_x_67) ;  /* 0x0000000000048947 */ /* 0x001fea0003800000 */
[----:B------:R0:W5:Y:S02]  /*3900*/  LDG.E.LTC128B R119, desc[UR36][R12.64+0x80] ;  /* 0x000080240c777981 */ /* 0x000164000c1e1920 */
.L_x_67:
[----:B------:R-:W-:Y:S05]  /*3910*/  BSYNC B1 ;  /* 0x0000000000017941 */ /* 0x000fea0003800000 */
.L_x_66:
[----:B-----5:R-:W-:Y:S01]  /*3920*/  FMUL R23, R119, R90 ;  /* 0x0000005a77177220 */ /* 0x020fe20000400000 */
[----:B------:R-:W-:Y:S03]  /*3930*/  BSSY B1, `(.L_x_68) ;  /* 0x0000006000017945 */ /* 0x000fe60003800000 */
[----:B------:R-:W-:-:S05]  /*3940*/  FFMA R23, R74, R22, R23 ;  /* 0x000000164a177223 */ /* 0x000fca0000000017 */
[----:B------:R0:W-:Y:S01]  /*3950*/  @P0 STG.E desc[UR36][R56.64+0x80], R23 ;  /* 0x0000801738000986 */ /* 0x0001e2000c101924 */
[----:B------:R-:W-:-:S13]  /*3960*/  ISETP.GT.AND P0, PT, R3, 0x8, P1 ;  /* 0x000000080300780c */ /* 0x000fda0000f04270 */
[----:B0-----:R-:W-:Y:S05]  /*3970*/  @!P0 BRA `(.L_x_69) ;  /* 0x0000000000048947 */ /* 0x001fea0003800000 */
[----:B------:R0:W5:Y:S02]  /*3980*/  LDG.E.LTC128B R119, desc[UR36][R12.64+0x84] ;  /* 0x000084240c777981 */ /* 0x000164000c1e1920 */
.L_x_69:
[----:B------:R-:W-:Y:S05]  /*3990*/  BSYNC B1 ;  /* 0x0000000000017941 */ /* 0x000fea0003800000 */
.L_x_68:
        /* <DEDUP_REMOVED lines=9> */
.L_x_71:
[----:B------:R-:W-:Y:S05]  /*3a30*/  BSYNC B1 ;  /* 0x0000000000017941 */ /* 0x000fea0003800000 */
.L_x_70:
[----:B-----5:R-:W-:Y:S01]  /*3a40*/  FMUL R23, R119, R90 ;  /* 0x0000005a77177220 */ /* 0x020fe20000400000 */
[----:B------:R-:W-:Y:S01]  /*3a50*/  ISETP.GT.AND P4, PT, R4, 0x29, PT ;  /* 0x000000290400780c */ /* 0x000fe20003f84270 */
[----:B------:R-:W-:Y:S02]  /*3a60*/  BSSY B1, `(.L_x_72) ;  /* 0x0000007000017945 */ /* 0x000fe40003800000 */
[----:B------:R-:W-:-:S05]  /*3a70*/  FFMA R23, R76, R22, R23 ;  /* 0x000000164c177223 */ /* 0x000fca0000000017 */
[----:B------:R1:W-:Y:S01]  /*3a80*/  @P0 STG.E desc[UR36][R14.64+0xa0], R23 ;  /* 0x0000a0170e000986 */ /* 0x0003e2000c101924 */
[----:B------:R-:W-:Y:S02]  /*3a90*/  ISETP.GT.AND P0, PT, R3, RZ, P4 ;  /* 0x000000ff0300720c */ /* 0x000fe40002704270 */
[----:B-1----:R-:W-:-:S11]  /*3aa0*/  P2R R23, PR, RZ, 0x10 ;  /* 0x00000010ff177803 */ /* 0x002fd60000000000 */
[----:B------:R-:W-:Y:S05]  /*3ab0*/  @!P0 BRA `(.L_x_73) ;  /* 0x0000000000048947 */ /* 0x000fea0003800000 */
[----:B------:R1:W5:Y:S02]  /*3ac0*/  LDG.E.LTC128B R119, desc[UR36][R8.64+0xa4] ;  /* 0x0000a42408777981 */ /* 0x000364000c1e1920 */
.L_x_73:
[----:B------:R-:W-:Y:S05]  /*3ad0*/  BSYNC B1 ;  /* 0x0000000000017941 */ /* 0x000fea0003800000 */
.L_x_72:
[----:B-----5:R-:W-:Y:S01]  /*3ae0*/  FMUL R62, R119, R90 ;  /* 0x0000005a773e7220 */ /* 0x020fe20000400000 */
[----:B------:R-:W-:Y:S03]  /*3af0*/  BSSY B1, `(.L_x_74) ;  /* 0x0000006000017945 */ /* 0x000fe60003800000 */
[----:B------:R-:W-:-:S05]  /*3b00*/  FFMA R77, R77, R22, R62 ;  /* 0x000000164d4d7223 */ /* 0x000fca000000003e */
[----:B------:R0:W-:Y:S01]  /*3b10*/  @P0 STG.E desc[UR36][R14.64+0xa4], R77 ;  /* 0x0000a44d0e000986 */ /* 0x0001e2000c101924 */
[----:B------:R-:W-:-:S13]  /*3b20*/  ISETP.GT.AND P0, PT, R3, 0x8, P1 ;  /* 0x000000080300780c */ /* 0x000fda0000f04270 */
[----:B0-----:R-:W-:Y:S05]  /*3b30*/  @!P0 BRA `(.L_x_75) ;  /* 0x0000000000048947 */ /* 0x001fea0003800000 */
[----:B------:R0:W5:Y:S02]  /*3b40*/  LDG.E.LTC128B R119, desc[UR36][R12.64+0xa0] ;  /* 0x0000a0240c777981 */ /* 0x000164000c1e1920 */
.L_x_75:
[----:B------:R-:W-:Y:S05]  /*3b50*/  BSYNC B1 ;  /* 0x0000000000017941 */ /* 0x000fea0003800000 */
.L_x_74:
[----:B-----5:R-:W-:Y:S01]  /*3b60*/  FMUL R23, R119, R90 ;  /* 0x0000005a77177220 */ /* 0x020fe20000400000 */
[----:B------:R-:W-:Y:S03]  /*3b70*/  BSSY B1, `(.L_x_76) ;  /* 0x0000006000017945 */ /* 0x000fe60003800000 */
[----:B------:R-:W-:-:S05]  /*3b80*/  FFMA R23, R78, R22, R23 ;  /* 0x000000164e177223 */ /* 0x000fca0000000017 */
[----:B------:R0:W-:Y:S01]  /*3b90*/  @P0 STG.E desc[UR36][R56.64+0xa0], R23 ;  /* 0x0000a01738000986 */ /* 0x0001e2000c101924 */
[----:B------:R-:W-:-:S13]  /*3ba0*/  ISETP.GT.AND P0, PT, R3, 0x8, P4 ;  /* 0x000000080300780c */ /* 0x000fda0002704270 */
[----:B0-----:R-:W-:Y:S05]  /*3bb0*/  @!P0 BRA `(.L_x_77) ;  /* 0x0000000000048947 */ /* 0x001fea0003800000 */
[----:B------:R0:W5:Y:S02]  /*3bc0*/  LDG.E.LTC128B R119, desc[UR36][R12.64+0xa4] ;  /* 0x0000a4240c777981 */ /* 0x000164000c1e1920 */
.L_x_77:
[----:B------:R-:W-:Y:S05]  /*3bd0*/  BSYNC B1 ;  /* 0x0000000000017941 */ /* 0x000fea0003800000 */
.L_x_76:
[----:B-----5:R-:W-:Y:S01]  /*3be0*/  FMUL R62, R119, R90 ;  /* 0x0000005a773e7220 */ /* 0x020fe20000400000 */
[----:B------:R-:W-:Y:S01]  /*3bf0*/  ISETP.GT.AND P6, PT, R4, 0x30, PT ;  /* 0x000000300400780c */ /* 0x000fe20003fc4270 */
[----:B------:R-:W-:Y:S02]  /*3c00*/  BSSY B1, `(.L_x_78) ;  /* 0x0000006000017945 */ /* 0x000fe40003800000 */
[----:B------:R-:W-:-:S05]  /*3c10*/  FFMA R79, R79, R22, R62 ;  /* 0x000000164f4f7223 */ /* 0x000fca000000003e */
[----:B------:R0:W-:Y:S01]  /*3c20*/  @P0 STG.E desc[UR36][R56.64+0xa4], R79 ;  /* 0x0000a44f38000986 */ /* 0x0001e2000c101924 */
[----:B------:R-:W-:-:S13]  /*3c30*/  ISETP.GT.AND P0, PT, R3, RZ, P6 ;  /* 0x000000ff0300720c */ /* 0x000fda0003704270 */
[----:B0-----:R-:W-:Y:S05]  /*3c40*/  @!P0 BRA `(.L_x_79) ;  /* 0x0000000000048947 */ /* 0x001fea0003800000 */
[----:B------:R0:W5:Y:S02]  /*3c50*/  LDG.E.LTC128B R119, desc[UR36][R8.64+0xc0] ;  /* 0x0000c02408777981 */ /* 0x000164000c1e1920 */
.L_x_79:
[----:B------:R-:W-:Y:S05]  /*3c60*/  BSYNC B1 ;  /* 0x0000000000017941 */ /* 0x000fea0003800000 */
.L_x_78:
        /* <DEDUP_REMOVED lines=8> */
.L_x_81:
[----:B------:R-:W-:Y:S05]  /*3cf0*/  BSYNC B1 ;  /* 0x0000000000017941 */ /* 0x000fea0003800000 */
.L_x_80:
[----:B-----5:R-:W-:Y:S01]  /*3d00*/  FMUL R62, R119, R90 ;  /* 0x0000005a773e7220 */ /* 0x020fe20000400000 */
[----:B------:R-:W-:Y:S03]  /*3d10*/  BSSY B1, `(.L_x_82) ;  /* 0x0000006000017945 */ /* 0x000fe60003800000 */
[----:B------:R-:W-:-:S05]  /*3d20*/  FFMA R81, R81, R22, R62 ;  /* 0x0000001651517223 */ /* 0x000fca000000003e */
[----:B------:R0:W-:Y:S01]  /*3d30*/  @P0 STG.E desc[UR36][R14.64+0xc4], R81 ;  /* 0x0000c4510e000986 */ /* 0x0001e2000c101924 */
[----:B------:R-:W-:-:S13]  /*3d40*/  ISETP.GT.AND P0, PT, R3, 0x8, P6 ;  /* 0x000000080300780c */ /* 0x000fda0003704270 */
[----:B0-----:R-:W-:Y:S05]  /*3d50*/  @!P0 BRA `(.L_x_83) ;  /* 0x0000000000048947 */ /* 0x001fea0003800000 */
[----:B------:R0:W5:Y:S02]  /*3d60*/  LDG.E.LTC128B R119, desc[UR36][R12.64+0xc0] ;  /* 0x0000c0240c777981 */ /* 0x000164000c1e1920 */
.L_x_83:
[----:B------:R-:W-:Y:S05]  /*3d70*/  BSYNC B1 ;  /* 0x0000000000017941 */ /* 0x000fea0003800000 */
.L_x_82:
[----:B-----5:R-:W-:Y:S01]  /*3d80*/  FMUL R23, R119, R90 ;  /* 0x0000005a77177220 */ /* 0x020fe20000400000 */
[----:B------:R-:W-:Y:S03]  /*3d90*/  BSSY B1, `(.L_x_84) ;  /* 0x0000006000017945 */ /* 0x000fe60003800000 */
[----:B------:R-:W-:-:S05]  /*3da0*/  FFMA R23, R82, R22, R23 ;  /* 0x0000001652177223 */ /* 0x000fca0000000017 */
[----:B------:R0:W-:Y:S01]  /*3db0*/  @P0 STG.E desc[UR36][R56.64+0xc0], R23 ;  /* 0x0000c01738000986 */ /* 0x0001e2000c101924 */
[----:B------:R-:W-:-:S13]  /*3dc0*/  ISETP.GT.AND P0, PT, R3, 0x8, P2 ;  /* 0x000000080300780c */ /* 0x000fda0001704270 */
[----:B0-----:R-:W-:Y:S05]  /*3dd0*/  @!P0 BRA `(.L_x_85) ;  /* 0x0000000000048947 */ /* 0x001fea0003800000 */
[----:B------:R0:W5:Y:S02]  /*3de0*/  LDG.E.LTC128B R119, desc[UR36][R12.64+0xc4] ;  /* 0x0000c4240c777981 */ /* 0x000164000c1e1920 */
.L_x_85:
[----:B------:R-:W-:Y:S05]  /*3df0*/  BSYNC B1 ;  /* 0x0000000000017941 */ /* 0x000fea0003800000 */
.L_x_84:
        /* <DEDUP_REMOVED lines=8> */
.L_x_87:
[----:B------:R-:W-:Y:S05]  /*3e80*/  BSYNC B1 ;  /* 0x0000000000017941 */ /* 0x000fea0003800000 */
.L_x_86:
[----:B-----5:R-:W-:Y:S01]  /*3e90*/  FMUL R23, R119, R90 ;  /* 0x0000005a77177220 */ /* 0x020fe20000400000 */
[----:B------:R-:W-:Y:S03]  /*3ea0*/  BSSY B1, `(.L_x_88) ;  /* 0x000000d000017945 */ /* 0x000fe60003800000 */
[----:B------:R-:W-:-:S05]  /*3eb0*/  FFMA R23, R84, R22, R23 ;  /* 0x0000001654177223 */ /* 0x000fca0000000017 */
[----:B------:R0:W-:Y:S01]  /*3ec0*/  @P0 STG.E desc[UR36][R14.64+0xe0], R23 ;  /* 0x0000e0170e000986 */ /* 0x0001e2000c101924 */
[----:B------:R-:W-:-:S05]  /*3ed0*/  IADD3 R64, P0, R105, R56, RZ ;  /* 0x0000003869407210 */ /* 0x000fca0007f1e0ff */
[----:B------:R-:W-:Y:S01]  /*3ee0*/  IMAD.X R65, R5, 0x1, R57, P0 ;  /* 0x0000000105417824 */ /* 0x000fe200000e0639 */
[----:B------:R-:W-:-:S05]  /*3ef0*/  IADD3 R66, P0, R105, R56, RZ ;  /* 0x0000003869427210 */ /* 0x000fca0007f1e0ff */
[----:B------:R-:W-:Y:S01]  /*3f00*/  IMAD.X R67, R5, 0x1, R57, P0 ;  /* 0x0000000105437824 */ /* 0x000fe200000e0639 */
[----:B------:R-:W-:-:S05]  /*3f10*/  IADD3 R62, P0, R105, R14, RZ ;  /* 0x0000000e693e7210 */ /* 0x000fca0007f1e0ff */
[----:B------:R-:W-:Y:S01]  /*3f20*/  IMAD.X R63, R5, 0x1, R15, P0 ;  /* 0x00000001053f7824 */ /* 0x000fe200000e060f */
[----:B------:R-:W-:-:S04]  /*3f30*/  ISETP.GT.AND P0, PT, R4, 0x39, PT ;  /* 0x000000390400780c */ /* 0x000fc80003f04270 */
[----:B------:R-:W-:-:S13]  /*3f40*/  ISETP.GT.AND P3, PT, R3, RZ, P0 ;  /* 0x000000ff0300720c */ /* 0x000fda0000764270 */
[----:B0-----:R-:W-:Y:S05]  /*3f50*/  @!P3 BRA `(.L_x_89) ;  /* 0x000000000004b947 */ /* 0x001fea0003800000 */
[----:B------:R0:W5:Y:S02]  /*3f60*/  LDG.E.LTC128B R119, desc[UR36][R8.64+0xe4] ;  /* 0x0000e42408777981 */ /* 0x000164000c1e1920 */
.L_x_89:
[----:B------:R-:W-:Y:S05]  /*3f70*/  BSYNC B1 ;  /* 0x0000000000017941 */ /* 0x000fea0003800000 */
.L_x_88:
[----:B-----5:R-:W-:Y:S01]  /*3f80*/  FMUL R4, R119, R90 ;  /* 0x0000005a77047220 */ /* 0x020fe20000400000 */
[----:B------:R-:W-:Y:S03]  /*3f90*/  BSSY B1, `(.L_x_90) ;  /* 0x0000006000017945 */ /* 0x000fe60003800000 */
[----:B------:R-:W-:-:S05]  /*3fa0*/  FFMA R85, R85, R22, R4 ;  /* 0x0000001655557223 */ /* 0x000fca0000000004 */
[----:B------:R0:W-:Y:S01]  /*3fb0*/  @P3 STG.E desc[UR36][R14.64+0xe4], R85 ;  /* 0x0000e4550e003986 */ /* 0x0001e2000c101924 */
[----:B------:R-:W-:-:S13]  /*3fc0*/  ISETP.GT.AND P3, PT, R3, 0x8, P1 ;  /* 0x000000080300780c */ /* 0x000fda0000f64270 */
[----:B0-----:R-:W-:Y:S05]  /*3fd0*/  @!P3 BRA `(.L_x_91) ;  /* 0x000000000004b947 */ /* 0x001fea0003800000 */
[----:B------:R0:W5:Y:S02]  /*3fe0*/  LDG.E.LTC128B R119, desc[UR36][R12.64+0xe0] ;  /* 0x0000e0240c777981 */ /* 0x000164000c1e1920 */
.L_x_91:
[----:B------:R-:W-:Y:S05]  /*3ff0*/  BSYNC B1 ;  /* 0x0000000000017941 */ /* 0x000fea0003800000 */
.L_x_90:
[----:B-----5:R-:W-:Y:S01]  /*4000*/  FMUL R5, R119, R90 ;  /* 0x0000005a77057220 */ /* 0x020fe20000400000 */
[----:B------:R-:W-:Y:S03]  /*4010*/  BSSY B1, `(.L_x_92) ;  /* 0x0000006000017945 */ /* 0x000fe60003800000 */
[----:B------:R-:W-:-:S05]  /*4020*/  FFMA R5, R86, R22, R5 ;  /* 0x0000001656057223 */ /* 0x000fca0000000005 */
[----:B------:R0:W-:Y:S01]  /*4030*/  @P3 STG.E desc[UR36][R56.64+0xe0], R5 ;  /* 0x0000e00538003986 */ /* 0x0001e2000c101924 */
[----:B------:R-:W-:-:S13]  /*4040*/  ISETP.GT.AND P3, PT, R3, 0x8, P0 ;  /* 0x000000080300780c */ /* 0x000fda0000764270 */
[----:B0-----:R-:W-:Y:S05]  /*4050*/  @!P3 BRA `(.L_x_93) ;  /* 0x000000000004b947 */ /* 0x001fea0003800000 */
[----:B------:R0:W5:Y:S02]  /*4060*/  LDG.E.LTC128B R119, desc[UR36][R12.64+0xe4] ;  /* 0x0000e4240c777981 */ /* 0x000164000c1e1920 */
.L_x_93:
[----:B------:R-:W-:Y:S05]  /*4070*/  BSYNC B1 ;  /* 0x0000000000017941 */ /* 0x000fea0003800000 */
.L_x_92:
[----:B-----5:R-:W-:-:S04]  /*4080*/  FMUL R4, R119, R90 ;  /* 0x0000005a77047220 */ /* 0x020fc80000400000 */
[----:B------:R-:W-:-:S05]  /*4090*/  FFMA R87, R87, R22, R4 ;  /* 0x0000001657577223 */ /* 0x000fca0000000004 */
[----:B------:R0:W-:Y:S01]  /*40a0*/  @P3 STG.E desc[UR36][R56.64+0xe4], R87 ;  /* 0x0000e45738003986 */ /* 0x0001e2000c101924 */
[----:B------:R-:W-:-:S13]  /*40b0*/  ISETP.GT.AND P3, PT, R3, 0x80, P5 ;  /* 0x000000800300780c */ /* 0x000fda0002f64270 */
[----:B------:R-:W2:Y:S01]  /*40c0*/  @P3 LDG.E.LTC128B R119, desc[UR36][R58.64] ;  /* 0x000000243a773981 */ /* 0x000ea2000c1e1920 */
[----:B------:R-:W-:Y:S01]  /*40d0*/  BSSY B1, `(.L_x_94) ;  /* 0x0000008000017945 */ /* 0x000fe20003800000 */
[----:B--2---:R-:W-:-:S04]  /*40e0*/  FMUL R5, R119, R90 ;  /* 0x0000005a77057220 */ /* 0x004fc80000400000 */
[----:B------:R-:W-:-:S05]  /*40f0*/  FFMA R5, R24, R22, R5 ;  /* 0x0000001618057223 */ /* 0x000fca0000000005 */
[----:B------:R0:W-:Y:S01]  /*4100*/  @P3 STG.E desc[UR36][R62.64], R5 ;  /* 0x000000053e003986 */ /* 0x0001e2000c101924 */
[----:B------:R-:W-:-:S04]  /*4110*/  ISETP.NE.AND P3, PT, R118, RZ, PT ;  /* 0x000000ff7600720c */ /* 0x000fc80003f65270 */
[----:B------:R-:W-:-:S13]  /*4120*/  ISETP.GT.AND P3, PT, R3, 0x80, P3 ;  /* 0x000000800300780c */ /* 0x000fda0001f64270 */
[----:B0-----:R-:W-:Y:S05]  /*4130*/  @!P3 BRA `(.L_x_95) ;  /* 0x000000000004b947 */ /* 0x001fea0003800000 */
[----:B------:R0:W5:Y:S02]  /*4140*/  LDG.E.LTC128B R119, desc[UR36][R10.64+0x4] ;  /* 0x000004240a777981 */ /* 0x000164000c1e1920 */
.L_x_95:
[----:B------:R-:W-:Y:S05]  /*4150*/  BSYNC B1 ;  /* 0x0000000000017941 */ /* 0x000fea0003800000 */
.L_x_94:
[----:B-----5:R-:W-:Y:S01]  /*4160*/  FMUL R4, R119, R90 ;  /* 0x0000005a77047220 */ /* 0x020fe20000400000 */
[----:B------:R-:W-:Y:S01]  /*4170*/  @P3 IMAD.MOV.U32 R5, RZ, RZ, R63 ;  /* 0x000000ffff053224 */ /* 0x000fe200078e003f */
[----:B------:R-:W-:Y:S01]  /*4180*/  ISETP.GT.AND P5, PT, R3, 0x88, P5 ;  /* 0x000000880300780c */ /* 0x000fe20002fa4270 */
[----:B------:R-:W-:Y:S01]  /*4190*/  BSSY B1, `(.L_x_96) ;  /* 0x0000006000017945 */ /* 0x000fe20003800000 */
[----:B------:R-:W-:Y:S01]  /*41a0*/  FFMA R25, R25, R22, R4 ;  /* 0x0000001619197223 */ /* 0x000fe20000000004 */
[----:B------:R-:W-:-:S05]  /*41b0*/  @P3 IMAD.MOV.U32 R4, RZ, RZ, R62 ;  /* 0x000000ffff043224 */ /* 0x000fca00078e003e */
[----:B------:R2:W-:Y:S05]  /*41c0*/  @P3 STG.E desc[UR36][R4.64+0x4], R25 ;  /* 0x0000041904003986 */ /* 0x0005ea000c101924 */
[----:B------:R-:W-:Y:S05]  /*41d0*/  @!P5 BRA `(.L_x_97) ;  /* 0x000000000004d947 */ /* 0x000fea0003800000 */
[----:B------:R0:W5:Y:S02]  /*41e0*/  LDG.E.LTC128B R119, desc[UR36][R60.64] ;  /* 0x000000243c777981 */ /* 0x000164000c1e1920 */
.L_x_97:
[----:B------:R-:W-:Y:S05]  /*41f0*/  BSYNC B1 ;  /* 0x0000000000017941 */ /* 0x000fea0003800000 */
.L_x_96:
[----:B--2--5:R-:W-:Y:S01]  /*4200*/  FMUL R5, R119, R90 ;  /* 0x0000005a77057220 */ /* 0x024fe20000400000 */
[----:B------:R-:W-:Y:S01]  /*4210*/  ISETP.NE.AND P3, PT, R118, RZ, PT ;  /* 0x000000ff7600720c */ /* 0x000fe20003f65270 */
[----:B------:R-:W-:Y:S02]  /*4220*/  BSSY B1, `(.L_x_98) ;  /* 0x0000006000017945 */ /* 0x000fe40003800000 */
[----:B------:R-:W-:Y:S01]  /*4230*/  FFMA R5, R26, R22, R5 ;  /* 0x000000161a057223 */ /* 0x000fe20000000005 */
[----:B------:R-:W-:-:S04]  /*4240*/  ISETP.GT.AND P3, PT, R3, 0x88, P3 ;  /* 0x000000880300780c */ /* 0x000fc80001f64270 */
[----:B------:R2:W-:Y:S09]  /*4250*/  @P5 STG.E desc[UR36][R64.64], R5 ;  /* 0x0000000540005986 */ /* 0x0005f2000c101924 */
[----:B------:R-:W-:Y:S05]  /*4260*/  @!P3 BRA `(.L_x_99) ;  /* 0x000000000004b947 */ /* 0x000fea0003800000 */
[----:B------:R0:W5:Y:S02]  /*4270*/  LDG.E.LTC128B R119, desc[UR36][R20.64+0x4] ;  /* 0x0000042414777981 */ /* 0x000164000c1e1920 */
.L_x_99:
[----:B------:R-:W-:Y:S05]  /*4280*/  BSYNC B1 ;  /* 0x0000000000017941 */ /* 0x000fea0003800000 */
.L_x_98:
[----:B-----5:R-:W-:Y:S01]  /*4290*/  FMUL R4, R119, R90 ;  /* 0x0000005a77047220 */ /* 0x020fe20000400000 */
[----:B------:R-:W-:Y:S01]  /*42a0*/  ISETP.NE.AND P5, PT, R116, RZ, PT ;  /* 0x000000ff7400720c */ /* 0x000fe20003fa5270 */
[----:B------:R-:W-:Y:S02]  /*42b0*/  BSSY B1, `(.L_x_100) ;  /* 0x0000006000017945 */ /* 0x000fe40003800000 */
[----:B------:R-:W-:-:S05]  /*42c0*/  FFMA R27, R27, R22, R4 ;  /* 0x000000161b1b7223 */ /* 0x000fca0000000004 */
[----:B------:R0:W-:Y:S01]  /*42d0*/  @P3 STG.E desc[UR36][R66.64+0x4], R27 ;  /* 0x0000041b42003986 */ /* 0x0001e2000c101924 */
[----:B------:R-:W-:-:S13]  /*42e0*/  ISETP.GT.AND P3, PT, R3, 0x80, P5 ;  /* 0x000000800300780c */ /* 0x000fda0002f64270 */
[----:B0-----:R-:W-:Y:S05]  /*42f0*/  @!P3 BRA `(.L_x_101) ;  /* 0x000000000004b947 */ /* 0x001fea0003800000 */
[----:B------:R0:W5:Y:S02]  /*4300*/  LDG.E.LTC128B R119, desc[UR36][R10.64+0x20] ;  /* 0x000020240a777981 */ /* 0x000164000c1e1920 */
.L_x_101:
[----:B------:R-:W-:Y:S05]  /*4310*/  BSYNC B1 ;  /* 0x0000000000017941 */ /* 0x000fea0003800000 */
.L_x_100:
[----:B--2--5:R-:W-:Y:S01]  /*4320*/  FMUL R5, R119, R90 ;  /* 0x0000005a77057220 */ /* 0x024fe20000400000 */
[----:B------:R-:W-:Y:S01]  /*4330*/  @P3 IMAD.MOV.U32 R4, RZ, RZ, R62 ;  /* 0x000000ffff043224 */ /* 0x000fe200078e003e */
[----:B------:R-:W-:Y:S01]  /*4340*/  ISETP.NE.AND P5, PT, R117, RZ, PT ;  /* 0x000000ff7500720c */ /* 0x000fe20003fa5270 */
[----:B------:R-:W-:Y:S01]  /*4350*/  BSSY B1, `(.L_x_102) ;  /* 0x0000007000017945 */ /* 0x000fe20003800000 */
[----:B-1--4-:R-:W-:Y:S01]  /*4360*/  FFMA R9, R28, R22, R5 ;  /* 0x000000161c097223 */ /* 0x012fe20000000005 */
[----:B------:R-:W-:-:S05]  /*4370*/  @P3 IMAD.MOV.U32 R5, RZ, RZ, R63 ;  /* 0x000000ffff053224 */ /* 0x000fca00078e003f */
[----:B------:R1:W-:Y:S01]  /*4380*/  @P3 STG.E desc[UR36][R4.64+0x20], R9 ;  /* 0x0000200904003986 */ /* 0x0003e2000c101924 */
[----:B------:R-:W-:-:S13]  /*4390*/  ISETP.GT.AND P3, PT, R3, 0x80, P5 ;  /* 0x000000800300780c */ /* 0x000fda0002f64270 */
[----:B-1----:R-:W-:Y:S05]  /*43a0*/  @!P3 BRA `(.L_x_103) ;  /* 0x000000000004b947 */ /* 0x002fea0003800000 */
[----:B------:R1:W5:Y:S02]  /*43b0*/  LDG.E.LTC128B R119, desc[UR36][R10.64+0x24] ;  /* 0x000024240a777981 */ /* 0x000364000c1e1920 */
.L_x_103:
[----:B------:R-:W-:Y:S05]  /*43c0*/  BSYNC B1 ;  /* 0x0000000000017941 */ /* 0x000fea0003800000 */
.L_x_102:
[----:B-----5:R-:W-:Y:S01]  /*43d0*/  FMUL R4, R119, R90 ;  /* 0x0000005a77047220 */ /* 0x020fe20000400000 */
[----:B------:R-:W-:Y:S01]  /*43e0*/  @P3 IMAD.MOV.U32 R5, RZ, RZ, R63 ;  /* 0x000000ffff053224 */ /* 0x000fe200078e003f */
[----:B------:R-:W-:Y:S02]  /*43f0*/  BSSY B1, `(.L_x_104) ;  /* 0x0000008000017945 */ /* 0x000fe40003800000 */
[----:B------:R-:W-:Y:S01]  /*4400*/  FFMA R29, R29, R22, R4 ;  /* 0x000000161d1d7223 */ /* 0x000fe20000000004 */
[----:B------:R-:W-:-:S05]  /*4410*/  @P3 MOV R4, R62 ;  /* 0x0000003e00043202 */ /* 0x000fca0000000f00 */
[----:B------:R2:W-:Y:S01]  /*4420*/  @P3 STG.E desc[UR36][R4.64+0x24], R29 ;  /* 0x0000241d04003986 */ /* 0x0005e2000c101924 */
[----:B------:R-:W-:-:S04]  /*4430*/  ISETP.NE.AND P3, PT, R116, RZ, PT ;  /* 0x000000ff7400720c */ /* 0x000fc80003f65270 */
[----:B------:R-:W-:-:S13]  /*4440*/  ISETP.GT.AND P3, PT, R3, 0x88, P3 ;  /* 0x000000880300780c */ /* 0x000fda0001f64270 */
[----:B--2---:R-:W-:Y:S05]  /*4450*/  @!P3 BRA `(.L_x_105) ;  /* 0x000000000004b947 */ /* 0x004fea0003800000 */
[----:B------:R2:W5:Y:S02]  /*4460*/  LDG.E.LTC128B R119, desc[UR36][R20.64+0x20] ;  /* 0x0000202414777981 */ /* 0x000564000c1e1920 */
.L_x_105:
[----:B------:R-:W-:Y:S05]  /*4470*/  BSYNC B1 ;  /* 0x0000000000017941 */ /* 0x000fea0003800000 */
.L_x_104:
[----:B-----5:R-:W-:Y:S01]  /*4480*/  FMUL R5, R119, R90 ;  /* 0x0000005a77057220 */ /* 0x020fe20000400000 */
[----:B------:R-:W-:Y:S03]  /*4490*/  BSSY B1, `(.L_x_106) ;  /* 0x0000006000017945 */ /* 0x000fe60003800000 */
[----:B------:R-:W-:-:S05]  /*44a0*/  FFMA R5, R30, R22, R5 ;  /* 0x000000161e057223 */ /* 0x000fca0000000005 */
[----:B------:R4:W-:Y:S01]  /*44b0*/  @P3 STG.E desc[UR36][R6.64+0x20], R5 ;  /* 0x0000200506003986 */ /* 0x0009e2000c101924 */
[----:B------:R-:W-:-:S13]  /*44c0*/  ISETP.GT.AND P3, PT, R3, 0x88, P5 ;  /* 0x000000880300780c */ /* 0x000fda0002f64270 */
[----:B----4-:R-:W-:Y:S05]  /*44d0*/  @!P3 BRA `(.L_x_107) ;  /* 0x000000000004b947 */ /* 0x010fea0003800000 */
[----:B------:R4:W5:Y:S02]  /*44e0*/  LDG.E.LTC128B R119, desc[UR36][R20.64+0x24] ;  /* 0x0000242414777981 */ /* 0x000964000c1e1920 */
.L_x_107:
[----:B------:R-:W-:Y:S05]  /*44f0*/  BSYNC B1 ;  /* 0x0000000000017941 */ /* 0x000fea0003800000 */
.L_x_106:
[----:B-----5:R-:W-:Y:S01]  /*4500*/  FMUL R4, R119, R90 ;  /* 0x0000005a77047220 */ /* 0x020fe20000400000 */
[----:B------:R-:W-:Y:S01]  /*4510*/  @P3 IMAD.MOV.U32 R5, RZ, RZ, R7 ;  /* 0x000000ffff053224 */ /* 0x000fe200078e0007 */
[----:B------:R-:W-:Y:S01]  /*4520*/  ISETP.NE.AND P5, PT, R102, RZ, PT ;  /* 0x000000ff6600720c */ /* 0x000fe20003fa5270 */
[----:B------:R-:W-:Y:S01]  /*4530*/  BSSY B1, `(.L_x_108) ;  /* 0x0000007000017945 */ /* 0x000fe20003800000 */
[----:B------:R-:W-:Y:S01]  /*4540*/  FFMA R31, R31, R22, R4 ;  /* 0x000000161f1f7223 */ /* 0x000fe20000000004 */
[----:B------:R-:W-:-:S05]  /*4550*/  @P3 IMAD.MOV.U32 R4, RZ, RZ, R6 ;  /* 0x000000ffff043224 */ /* 0x000fca00078e0006 */
[----:B------:R0:W-:Y:S01]  /*4560*/  @P3 STG.E desc[UR36][R4.64+0x24], R31 ;  /* 0x0000241f04003986 */ /* 0x0001e2000c101924 */
[----:B------:R-:W-:-:S13]  /*4570*/  ISETP.GT.AND P3, PT, R3, 0x80, P5 ;  /* 0x000000800300780c */ /* 0x000fda0002f64270 */
[----:B0-----:R-:W-:Y:S05]  /*4580*/  @!P3 BRA `(.L_x_109) ;  /* 0x000000000004b947 */ /* 0x001fea0003800000 */
[----:B------:R0:W5:Y:S02]  /*4590*/  LDG.E.LTC128B R119, desc[UR36][R10.64+0x40] ;  /* 0x000040240a777981 */ /* 0x000164000c1e1920 */
.L_x_109:
[----:B------:R-:W-:Y:S05]  /*45a0*/  BSYNC B1 ;  /* 0x0000000000017941 */ /* 0x000fea0003800000 */
.L_x_108:
        /* <DEDUP_REMOVED lines=10> */
.L_x_111:
[----:B------:R-:W-:Y:S05]  /*4650*/  BSYNC B1 ;  /* 0x0000000000017941 */ /* 0x000fea0003800000 */
.L_x_110:
[----:B-----5:R-:W-:Y:S01]  /*4660*/  FMUL R4, R119, R90 ;  /* 0x0000005a77047220 */ /* 0x020fe20000400000 */
[----:B------:R-:W-:Y:S01]  /*4670*/  @P3 IMAD.MOV.U32 R5, RZ, RZ, R63 ;  /* 0x000000ffff053224 */ /* 0x000fe200078e003f */
[----:B------:R-:W-:Y:S02]  /*4680*/  BSSY B1, `(.L_x_112) ;  /* 0x0000008000017945 */ /* 0x000fe40003800000 */
[----:B------:R-:W-:Y:S01]  /*4690*/  FFMA R33, R33, R22, R4 ;  /* 0x0000001621217223 */ /* 0x000fe20000000004 */
[----:B------:R-:W-:-:S05]  /*46a0*/  @P3 IMAD.MOV.U32 R4, RZ, RZ, R62 ;  /* 0x000000ffff043224 */ /* 0x000fca00078e003e */
[----:B------:R0:W-:Y:S01]  /*46b0*/  @P3 STG.E desc[UR36][R4.64+0x44], R33 ;  /* 0x0000442104003986 */ /* 0x0001e2000c101924 */
[----:B------:R-:W-:-:S04]  /*46c0*/  ISETP.NE.AND P3, PT, R102, RZ, PT ;  /* 0x000000ff6600720c */ /* 0x000fc80003f65270 */
[----:B------:R-:W-:-:S13]  /*46d0*/  ISETP.GT.AND P3, PT, R3, 0x88, P3 ;  /* 0x000000880300780c */ /* 0x000fda0001f64270 */
[----:B0-----:R-:W-:Y:S05]  /*46e0*/  @!P3 BRA `(.L_x_113) ;  /* 0x000000000004b947 */ /* 0x001fea0003800000 */
[----:B------:R0:W5:Y:S02]  /*46f0*/  LDG.E.LTC128B R119, desc[UR36][R20.64+0x40] ;  /* 0x0000402414777981 */ /* 0x000164000c1e1920 */
.L_x_113:
[----:B------:R-:W-:Y:S05]  /*4700*/  BSYNC B1 ;  /* 0x0000000000017941 */ /* 0x000fea0003800000 */
.L_x_112:
[----:B-----5:R-:W-:Y:S01]  /*4710*/  FMUL R5, R119, R90 ;  /* 0x0000005a77057220 */ /* 0x020fe20000400000 */
[----:B------:R-:W-:Y:S01]  /*4720*/  @P3 MOV R4, R6 ;  /* 0x0000000600043202 */ /* 0x000fe20000000f00 */
[----:B------:R-:W-:Y:S02]  /*4730*/  BSSY B1, `(.L_x_114) ;  /* 0x0000007000017945 */ /* 0x000fe40003800000 */
[----:B------:R-:W-:Y:S01]  /*4740*/  FFMA R9, R34, R22, R5 ;  /* 0x0000001622097223 */ /* 0x000fe20000000005 */
[----:B------:R-:W-:-:S05]  /*4750*/  @P3 IMAD.MOV.U32 R5, RZ, RZ, R7 ;  /* 0x000000ffff053224 */ /* 0x000fca00078e0007 */
[----:B------:R0:W-:Y:S01]  /*4760*/  @P3 STG.E desc[UR36][R4.64+0x40], R9 ;  /* 0x0000400904003986 */ /* 0x0001e2000c101924 */
[----:B------:R-:W-:-:S13]  /*4770*/  ISETP.GT.AND P3, PT, R3, 0x88, P5 ;  /* 0x000000880300780c */ /* 0x000fda0002f64270 */
[----:B0-----:R-:W-:Y:S05]  /*4780*/  @!P3 BRA `(.L_x_115) ;  /* 0x000000000004b947 */ /* 0x001fea0003800000 */
[----:B------:R0:W5:Y:S02]  /*4790*/  LDG.E.LTC128B R119, desc[UR36][R20.64+0x44] ;  /* 0x0000442414777981 */ /* 0x000164000c1e1920 */
.L_x_115:
[----:B------:R-:W-:Y:S05]  /*47a0*/  BSYNC B1 ;  /* 0x0000000000017941 */ /* 0x000fea0003800000 */
.L_x_114:
        /* <DEDUP_REMOVED lines=10> */
.L_x_117:
[----:B------:R-:W-:Y:S05]  /*4850*/  BSYNC B1 ;  /* 0x0000000000017941 */ /* 0x000fea0003800000 */
.L_x_116:
        /* <DEDUP_REMOVED lines=10> */
.L_x_119:
[----:B------:R-:W-:Y:S05]  /*4900*/  BSYNC B1 ;  /* 0x0000000000017941 */ /* 0x000fea0003800000 */
.L_x_118:
        /* <DEDUP_REMOVED lines=10> */
.L_x_121:
[----:B------:R-:W-:Y:S05]  /*49b0*/  BSYNC B1 ;  /* 0x0000000000017941 */ /* 0x000fea0003800000 */
.L_x_120:
        /* <DEDUP_REMOVED lines=9> */
.L_x_123:
[----:B------:R-:W-:Y:S05]  /*4a50*/  BSYNC B1 ;  /* 0x0000000000017941 */ /* 0x000fea0003800000 */
.L_x_122:
        /* <DEDUP_REMOVED lines=10> */
.L_x_125:
[----:B------:R-:W-:Y:S05]  /*4b00*/  BSYNC B1 ;  /* 0x0000000000017941 */ /* 0x000fea0003800000 */
.L_x_124:
        /* <DEDUP_REMOVED lines=10> */
.L_x_127:
[----:B------:R-:W-:Y:S05]  /*4bb0*/  BSYNC B1 ;  /* 0x0000000000017941 */ /* 0x000fea0003800000 */
.L_x_126:
        /* <DEDUP_REMOVED lines=10> */
.L_x_129:
[----:B------:R-:W-:Y:S05]  /*4c60*/  BSYNC B1 ;  /* 0x0000000000017941 */ /* 0x000fea0003800000 */
.L_x_128:
        /* <DEDUP_REMOVED lines=9> */
.L_x_131:
[----:B------:R-:W-:Y:S05]  /*4d00*/  BSYNC B1 ;  /* 0x0000000000017941 */ /* 0x000fea0003800000 */
.L_x_130:
        /* <DEDUP_REMOVED lines=10> */
.L_x_133:
[----:B------:R-:W-:Y:S05]  /*4db0*/  BSYNC B1 ;  /* 0x0000000000017941 */ /* 0x000fea0003800000 */
.L_x_132:
[----:B-----5:R-:W-:Y:S01]  /*4dc0*/  FMUL R5, R119, R90 ;  /* 0x0000005a77057220 */ /* 0x020fe20000400000 */
[----:B------:R-:W-:Y:S01]  /*4dd0*/  @P3 IMAD.MOV.U32 R4, RZ, RZ, R62 ;  /* 0x000000ffff043224 */ /* 0x000fe200078e003e */
[----:B------:R-:W-:Y:S02]  /*4de0*/  BSSY B1, `(.L_x_134) ;  /* 0x0000007000017945 */ /* 0x000fe40003800000 */
[----:B------:R-:W-:Y:S01]  /*4df0*/  FFMA R9, R44, R22, R5 ;  /* 0x000000162c097223 */ /* 0x000fe20000000005 */
[----:B------:R-:W-:-:S05]  /*4e00*/  @P3 IMAD.MOV.U32 R5, RZ, RZ, R63 ;  /* 0x000000ffff053224 */ /* 0x000fca00078e003f */
[----:B------:R0:W-:Y:S01]  /*4e10*/  @P3 STG.E desc[UR36][R4.64+0xa0], R9 ;  /* 0x0000a00904003986 */ /* 0x0001e2000c101924 */
[----:B------:R-:W-:-:S13]  /*4e20*/  ISETP.GT.AND P3, PT, R3, 0x80, P4 ;  /* 0x000000800300780c */ /* 0x000fda0002764270 */
[----:B0-----:R-:W-:Y:S05]  /*4e30*/  @!P3 BRA `(.L_x_135) ;  /* 0x000000000004b947 */ /* 0x001fea0003800000 */
[----:B------:R0:W5:Y:S02]  /*4e40*/  LDG.E.LTC128B R119, desc[UR36][R10.64+0xa4] ;  /* 0x0000a4240a777981 */ /* 0x000164000c1e1920 */
.L_x_135:
[----:B------:R-:W-:Y:S05]  /*4e50*/  BSYNC B1 ;  /* 0x0000000000017941 */ /* 0x000fea0003800000 */
.L_x_134:
        /* <DEDUP_REMOVED lines=9> */
.L_x_137:
[----:B------:R-:W-:Y:S05]  /*4ef0*/  BSYNC B1 ;  /* 0x0000000000017941 */ /* 0x000fea0003800000 */
.L_x_136:
        /* <DEDUP_REMOVED lines=9> */
.L_x_139:
[----:B------:R-:W-:Y:S05]  /*4f90*/  BSYNC B1 ;  /* 0x0000000000017941 */ /* 0x000fea0003800000 */
.L_x_138:
        /* <DEDUP_REMOVED lines=9> */
.L_x_141:
[----:B------:R-:W-:Y:S05]  /*5030*/  BSYNC B1 ;  /* 0x0000000000017941 */ /* 0x000fea0003800000 */
.L_x_140:
        /* <DEDUP_REMOVED lines=9> */
.L_x_143:
[----:B------:R-:W-:Y:S05]  /*50d0*/  BSYNC B1 ;  /* 0x0000000000017941 */ /* 0x000fea0003800000 */
.L_x_142:
        /* <DEDUP_REMOVED lines=9> */
.L_x_145:
[----:B------:R-:W-:Y:S05]  /*5170*/  BSYNC B1 ;  /* 0x0000000000017941 */ /* 0x000fea0003800000 */
.L_x_144:
[----:B0----5:R-:W-:Y:S01]  /*5180*/  FMUL R5, R119, R90 ;  /* 0x0000005a77057220 */ /* 0x021fe20000400000 */
[----:B------:R-:W-:Y:S01]  /*5190*/  @P6 MOV R4, R6 ;  /* 0x0000000600046202 */ /* 0x000fe20000000f00 */
[----:B------:R-:W-:Y:S01]  /*51a0*/  BSSY B1, `(.L_x_146) ;  /* 0x0000007000017945 */ /* 0x000fe20003800000 */
[----:B------:R-:W-:Y:S01]  /*51b0*/  ISETP.GT.AND P2, PT, R3, 0x88, P2 ;  /* 0x000000880300780c */ /* 0x000fe20001744270 */
[----:B------:R-:W-:Y:S01]  /*51c0*/  FFMA R9, R50, R22, R5 ;  /* 0x0000001632097223 */ /* 0x000fe20000000005 */
[----:B------:R-:W-:-:S05]  /*51d0*/  @P6 IMAD.MOV.U32 R5, RZ, RZ, R7 ;  /* 0x000000ffff056224 */ /* 0x000fca00078e0007 */
[----:B------:R0:W-:Y:S06]  /*51e0*/  @P6 STG.E desc[UR36][R4.64+0xc0], R9 ;  /* 0x0000c00904006986 */ /* 0x0001ec000c101924 */
[----:B------:R-:W-:Y:S05]  /*51f0*/  @!P2 BRA `(.L_x_147) ;  /* 0x000000000004a947 */ /* 0x000fea0003800000 */
[----:B------:R0:W5:Y:S02]  /*5200*/  LDG.E.LTC128B R119, desc[UR36][R20.64+0xc4] ;  /* 0x0000c42414777981 */ /* 0x000164000c1e1920 */
.L_x_147:
[----:B------:R-:W-:Y:S05]  /*5210*/  BSYNC B1 ;  /* 0x0000000000017941 */ /* 0x000fea0003800000 */
.L_x_146:
[----:B0----5:R-:W-:Y:S01]  /*5220*/  FMUL R4, R119, R90 ;  /* 0x0000005a77047220 */ /* 0x021fe20000400000 */
        /* <DEDUP_REMOVED lines=8> */
.L_x_149:
[----:B------:R-:W-:Y:S05]  /*52b0*/  BSYNC B1 ;  /* 0x0000000000017941 */ /* 0x000fea0003800000 */
.L_x_148:
        /* <DEDUP_REMOVED lines=9> */
.L_x_151:
[----:B------:R-:W-:Y:S05]  /*5350*/  BSYNC B1 ;  /* 0x0000000000017941 */ /* 0x000fea0003800000 */
.L_x_150:
[----:B0----5:R-:W-:Y:S01]  /*5360*/  FMUL R4, R119, R90 ;  /* 0x0000005a77047220 */ /* 0x021fe20000400000 */
[----:B------:R-:W-:Y:S01]  /*5370*/  ISETP.GT.AND P1, PT, R3, 0x88, P1 ;  /* 0x000000880300780c */ /* 0x000fe20000f24270 */
[----:B------:R-:W-:Y:S02]  /*5380*/  BSSY B1, `(.L_x_152) ;  /* 0x0000005000017945 */ /* 0x000fe40003800000 */
[----:B------:R-:W-:-:S05]  /*5390*/  FFMA R53, R53, R22, R4 ;  /* 0x0000001635357223 */ /* 0x000fca0000000004 */
[----:B------:R0:W-:Y:S05]  /*53a0*/  @P2 STG.E desc[UR36][R62.64+0xe4], R53 ;  /* 0x0000e4353e002986 */ /* 0x0001ea000c101924 */
[----:B------:R-:W-:Y:S05]  /*53b0*/  @!P1 BRA `(.L_x_153) ;  /* 0x0000000000049947 */ /* 0x000fea0003800000 */
[----:B------:R0:W5:Y:S02]  /*53c0*/  LDG.E.LTC128B R119, desc[UR36][R20.64+0xe0] ;  /* 0x0000e02414777981 */ /* 0x000164000c1e1920 */
.L_x_153:
[----:B------:R-:W-:Y:S05]  /*53d0*/  BSYNC B1 ;  /* 0x0000000000017941 */ /* 0x000fea0003800000 */
.L_x_152:
        /* <DEDUP_REMOVED lines=9> */
.L_x_155:
[----:B------:R-:W-:Y:S05]  /*5470*/  BSYNC B1 ;  /* 0x0000000000017941 */ /* 0x000fea0003800000 */
.L_x_154:
[----:B0----5:R-:W-:-:S04]  /*5480*/  FMUL R4, R119, R90 ;  /* 0x0000005a77047220 */ /* 0x021fc80000400000 */
[----:B------:R-:W-:Y:S01]  /*5490*/  FFMA R55, R55, R22, R4 ;  /* 0x0000001637377223 */ /* 0x000fe20000000004 */
[----:B------:R-:W-:Y:S06]  /*54a0*/  @!P0 BRA `(.L_x_156) ;  /* 0x0000001000608947 */ /* 0x000fec0003800000 */
[----:B------:R0:W-:Y:S01]  /*54b0*/  STG.E desc[UR36][R6.64+0xe4], R55 ;  /* 0x0000e43706007986 */ /* 0x0001e2000c101924 */
[----:B------:R-:W-:Y:S05]  /*54c0*/  BRA `(.L_x_156) ;  /* 0x0000001000587947 */ /* 0x000fea0003800000 */
.L_x_33:
[----:B------:R-:W-:Y:S01]  /*54d0*/  ULDC.64 UR4, c[0x0][0x5c0] ;  /* 0x0001700000047ab9 */ /* 0x000fe20000000a00 */
[----:B------:R-:W-:Y:S01]  /*54e0*/  ISETP.GT.AND P4, PT, R4, 0x1, PT ;  /* 0x000000010400780c */ /* 0x000fe20003f84270 */
[-C--:B------:R-:W-:Y:S01]  /*54f0*/  FMUL R5, R56, R22.reuse ;  /* 0x0000001638057220 */ /* 0x080fe20000400000 */
[----:B------:R-:W-:Y:S01]  /*5500*/  LEA R8, P2, R12, UR4, 0x2 ;  /* 0x000000040c087c11 */ /* 0x000fe2000f8410ff */
[-C--:B------:R-:W-:Y:S01]  /*5510*/  FMUL R57, R57, R22.reuse ;  /* 0x0000001639397220 */ /* 0x080fe20000400000 */
[----:B------:R-:W-:Y:S01]  /*5520*/  ISETP.GT.AND P1, PT, R3, RZ, P4 ;  /* 0x000000ff0300720c */ /* 0x000fe20002724270 */
[----:B------:R-:W-:Y:S01]  /*5530*/  IMAD.SHL.U32 R105, R92, 0x4, RZ ;  /* 0x000000045c697824 */ /* 0x000fe200078e00ff */
[----:B------:R-:W-:Y:S01]  /*5540*/  LEA.HI.X R9, R12, UR5, R15, 0x2, P2 ;  /* 0x000000050c097c11 */ /* 0x000fe200090f140f */
[-C--:B------:R-:W-:Y:S01]  /*5550*/  FMUL R59, R59, R22.reuse ;  /* 0x000000163b3b7220 */ /* 0x080fe20000400000 */
[----:B------:R-:W-:Y:S01]  /*5560*/  SHF.L.U32 R13, R91, 0x2, RZ ;  /* 0x000000025b0d7819 */ /* 0x000fe200000006ff */
[-C--:B------:R-:W-:Y:S01]  /*5570*/  FMUL R61, R61, R22.reuse ;  /* 0x000000163d3d7220 */ /* 0x080fe20000400000 */
[----:B------:R-:W-:Y:S01]  /*5580*/  SHF.L.U64.HI R7, R91, 0x2, R94 ;  /* 0x000000025b077819 */ /* 0x000fe2000001025e */
[----:B------:R0:W-:Y:S01]  /*5590*/  @P0 STG.E desc[UR36][R8.64], R5 ;  /* 0x0000000508000986 */ /* 0x0001e2000c101924 */
[----:B------:R-:W-:Y:S01]  /*55a0*/  ISETP.GT.AND P0, PT, R3, 0x8, P5 ;  /* 0x000000080300780c */ /* 0x000fe20002f04270 */
[----:B------:R-:W-:Y:S01]  /*55b0*/  FMUL R63, R63, R22 ;  /* 0x000000163f3f7220 */ /* 0x000fe20000400000 */
[----:B------:R-:W-:Y:S01]  /*55c0*/  IADD3 R10, P2, R13, R8, RZ ;  /* 0x000000080d0a7210 */ /* 0x000fe20007f5e0ff */
[----:B------:R-:W-:Y:S01]  /*55d0*/  FMUL R65, R65, R22 ;  /* 0x0000001641417220 */ /* 0x000fe20000400000 */
[----:B------:R-:W-:Y:S01]  /*55e0*/  SHF.L.U64.HI R103, R92, 0x2, R93 ;  /* 0x000000025c677819 */ /* 0x000fe2000001025d */
[----:B------:R-:W-:Y:S01]  /*55f0*/  @P1 STG.E desc[UR36][R8.64+0x4], R57 ;  /* 0x0000043908001986 */ /* 0x000fe2000c101924 */
[----:B------:R-:W-:Y:S01]  /*5600*/  ISETP.GT.AND P3, PT, R4, 0x8, PT ;  /* 0x000000080400780c */ /* 0x000fe20003f64270 */
[----:B------:R-:W-:Y:S01]  /*5610*/  IMAD.X R11, R7, 0x1, R9, P2 ;  /* 0x00000001070b7824 */ /* 0x000fe200010e0609 */
[----:B------:R-:W-:Y:S01]  /*5620*/  IADD3 R6, P1, P2, R105, R8, R13 ;  /* 0x0000000869067210 */ /* 0x000fe20007a3e00d */
[-C--:B------:R-:W-:Y:S01]  /*5630*/  FMUL R13, R60, R22.reuse ;  /* 0x000000163c0d7220 */ /* 0x080fe20000400000 */
[-C--:B------:R-:W-:Y:S01]  /*5640*/  FMUL R67, R67, R22.reuse ;  /* 0x0000001643437220 */ /* 0x080fe20000400000 */
[-C--:B0-----:R-:W-:Y:S01]  /*5650*/  FMUL R5, R58, R22.reuse ;  /* 0x000000163a057220 */ /* 0x081fe20000400000 */
[----:B------:R-:W-:Y:S01]  /*5660*/  IADD3.X R7, R103, R9, R7, P1, P2 ;  /* 0x0000000967077210 */ /* 0x000fe20000fe4407 */
[-C--:B------:R-:W-:Y:S01]  /*5670*/  FMUL R69, R69, R22.reuse ;  /* 0x0000001645457220 */ /* 0x080fe20000400000 */
[----:B------:R-:W-:Y:S01]  /*5680*/  ISETP.GT.AND P1, PT, R3, 0x8, P4 ;  /* 0x000000080300780c */ /* 0x000fe20002724270 */
[-C--:B------:R-:W-:Y:S01]  /*5690*/  FMUL R71, R71, R22.reuse ;  /* 0x0000001647477220 */ /* 0x080fe20000400000 */
[----:B------:R0:W-:Y:S01]  /*56a0*/  @P0 STG.E desc[UR36][R10.64], R5 ;  /* 0x000000050a000986 */ /* 0x0001e2000c101924 */
[----:B------:R-:W-:Y:S01]  /*56b0*/  ISETP.GT.AND P0, PT, R3, RZ, P3 ;  /* 0x000000ff0300720c */ /* 0x000fe20001f04270 */
[-C--:B------:R-:W-:Y:S01]  /*56c0*/  FMUL R73, R73, R22.reuse ;  /* 0x0000001649497220 */ /* 0x080fe20000400000 */
[C---:B------:R-:W-:Y:S01]  /*56d0*/  ISETP.GT.AND P2, PT, R4.reuse, 0x9, PT ;  /* 0x000000090400780c */ /* 0x040fe20003f44270 */
[-C--:B------:R-:W-:Y:S01]  /*56e0*/  FMUL R75, R75, R22.reuse ;  /* 0x000000164b4b7220 */ /* 0x080fe20000400000 */
[----:B------:R-:W-:Y:S01]  /*56f0*/  ISETP.GT.AND P4, PT, R4, 0x29, PT ;  /* 0x000000290400780c */ /* 0x000fe20003f84270 */
[-C--:B------:R-:W-:Y:S01]  /*5700*/  FMUL R77, R77, R22.reuse ;  /* 0x000000164d4d7220 */ /* 0x080fe20000400000 */
[-C--:B------:R-:W-:Y:S01]  /*5710*/  FMUL R79, R79, R22.reuse ;  /* 0x000000164f4f7220 */ /* 0x080fe20000400000 */
[-C--:B------:R-:W-:Y:S01]  /*5720*/  FMUL R81, R81, R22.reuse ;  /* 0x0000001651517220 */ /* 0x080fe20000400000 */
[-C--:B------:R-:W-:Y:S01]  /*5730*/  FMUL R83, R83, R22.reuse ;  /* 0x0000001653537220 */ /* 0x080fe20000400000 */
[-C--:B------:R-:W-:Y:S01]  /*5740*/  FMUL R23, R84, R22.reuse ;  /* 0x0000001654177220 */ /* 0x080fe20000400000 */
[----:B------:R-:W-:Y:S01]  /*5750*/  @P1 STG.E desc[UR36][R10.64+0x4], R59 ;  /* 0x0000043b0a001986 */ /* 0x000fe2000c101924 */
[-C--:B0-----:R-:W-:Y:S01]  /*5760*/  FMUL R5, R62, R22.reuse ;  /* 0x000000163e057220 */ /* 0x081fe20000400000 */
[----:B------:R-:W-:Y:S01]  /*5770*/  ISETP.GT.AND P1, PT, R4, 0x11, PT ;  /* 0x000000110400780c */ /* 0x000fe20003f24270 */
[-C--:B------:R-:W-:Y:S01]  /*5780*/  FMUL R85, R85, R22.reuse ;  /* 0x0000001655557220 */ /* 0x080fe20000400000 */
[----:B------:R0:W-:Y:S01]  /*5790*/  @P0 STG.E desc[UR36][R8.64+0x20], R13 ;  /* 0x0000200d08000986 */ /* 0x0001e2000c101924 */
[----:B------:R-:W-:Y:S01]  /*57a0*/  ISETP.GT.AND P0, PT, R3, RZ, P2 ;  /* 0x000000ff0300720c */ /* 0x000fe20001704270 */
[-C--:B------:R-:W-:Y:S01]  /*57b0*/  FMUL R87, R87, R22.reuse ;  /* 0x0000001657577220 */ /* 0x080fe20000400000 */
        /* <DEDUP_REMOVED lines=9> */
[-C--:B0-----:R-:W-:Y:S01]  /*5850*/  FMUL R13, R64, R22.reuse ;  /* 0x00000016400d7220 */ /* 0x081fe20000400000 */
[-C--:B------:R-:W-:Y:S01]  /*5860*/  FMUL R43, R43, R22.reuse ;  /* 0x000000162b2b7220 */ /* 0x080fe20000400000 */
[----:B------:R-:W-:Y:S01]  /*5870*/  @P0 STG.E desc[UR36][R8.64+0x24], R61 ;  /* 0x0000243d08000986 */ /* 0x000fe2000c101924 */
[----:B------:R-:W-:Y:S01]  /*5880*/  ISETP.GT.AND P0, PT, R3, 0x8, P3 ;  /* 0x000000080300780c */ /* 0x000fe20001f04270 */
[-C--:B------:R-:W-:Y:S01]  /*5890*/  FMUL R45, R45, R22.reuse ;  /* 0x000000162d2d7220 */ /* 0x080fe20000400000 */
[----:B------:R-:W-:Y:S01]  /*58a0*/  ISETP.GT.AND P3, PT, R4, 0x31, PT ;  /* 0x000000310400780c */ /* 0x000fe20003f64270 */
[-C--:B------:R-:W-:Y:S01]  /*58b0*/  FMUL R47, R47, R22.reuse ;  /* 0x000000162f2f7220 */ /* 0x080fe20000400000 */
[-C--:B------:R-:W-:Y:S01]  /*58c0*/  FMUL R49, R49, R22.reuse ;  /* 0x0000001631317220 */ /* 0x080fe20000400000 */
[-C--:B------:R-:W-:Y:S01]  /*58d0*/  FMUL R51, R51, R22.reuse ;  /* 0x0000001633337220 */ /* 0x080fe20000400000 */
[-C--:B------:R-:W-:Y:S01]  /*58e0*/  FMUL R53, R53, R22.reuse ;  /* 0x0000001635357220 */ /* 0x080fe20000400000 */
[----:B------:R-:W-:-:S06]  /*58f0*/  FMUL R55, R55, R22 ;  /* 0x0000001637377220 */ /* 0x000fcc0000400000 */
[----:B------:R0:W-:Y:S01]  /*5900*/  @P0 STG.E desc[UR36][R10.64+0x20], R5 ;  /* 0x000020050a000986 */ /* 0x0001e2000c101924 */
[----:B------:R-:W-:Y:S02]  /*5910*/  ISETP.GT.AND P0, PT, R3, 0x8, P2 ;  /* 0x000000080300780c */ /* 0x000fe40001704270 */
[----:B------:R-:W-:Y:S01]  /*5920*/  ISETP.GT.AND P2, PT, R4, 0x10, PT ;  /* 0x000000100400780c */ /* 0x000fe20003f44270 */
[----:B0-----:R-:W-:-:S10]  /*5930*/  FMUL R5, R66, R22 ;  /* 0x0000001642057220 */ /* 0x001fd40000400000 */
[----:B------:R-:W-:Y:S01]  /*5940*/  @P0 STG.E desc[UR36][R10.64+0x24], R63 ;  /* 0x0000243f0a000986 */ /* 0x000fe2000c101924 */
[----:B------:R-:W-:-:S13]  /*5950*/  ISETP.GT.AND P0, PT, R3, RZ, P2 ;  /* 0x000000ff0300720c */ /* 0x000fda0001704270 */
[----:B------:R0:W-:Y:S01]  /*5960*/  @P0 STG.E desc[UR36][R8.64+0x40], R13 ;  /* 0x0000400d08000986 */ /* 0x0001e2000c101924 */
[----:B------:R-:W-:Y:S01]  /*5970*/  ISETP.GT.AND P0, PT, R3, RZ, P1 ;  /* 0x000000ff0300720c */ /* 0x000fe20000f04270 */
[----:B0-----:R-:W-:-:S12]  /*5980*/  FMUL R13, R68, R22 ;  /* 0x00000016440d7220 */ /* 0x001fd80000400000 */
[----:B------:R-:W-:Y:S01]  /*5990*/  @P0 STG.E desc[UR36][R8.64+0x44], R65 ;  /* 0x0000444108000986 */ /* 0x000fe2000c101924 */
[----:B------:R-:W-:Y:S02]  /*59a0*/  ISETP.GT.AND P0, PT, R3, 0x8, P2 ;  /* 0x000000080300780c */ /* 0x000fe40001704270 */
[----:B------:R-:W-:-:S11]  /*59b0*/  ISETP.GT.AND P2, PT, R4, 0x18, PT ;  /* 0x000000180400780c */ /* 0x000fd60003f44270 */
        /* <DEDUP_REMOVED lines=34> */
[----:B------:R-:W-:-:S13]  /*5be0*/  ISETP.GT.AND P0, PT, R3, 0x8, P1 ;  /* 0x000000080300780c */ /* 0x000fda0000f04270 */
[----:B------:R0:W-:Y:S01]  /*5bf0*/  @P0 STG.E desc[UR36][R10.64+0xa0], R5 ;  /* 0x0000a0050a000986 */ /* 0x0001e2000c101924 */
[----:B------:R-:W-:Y:S01]  /*5c00*/  ISETP.GT.AND P0, PT, R3, 0x8, P4 ;  /* 0x000000080300780c */ /* 0x000fe20002704270 */
[----:B0-----:R-:W-:-:S12]  /*5c10*/  FMUL R5, R82, R22 ;  /* 0x0000001652057220 */ /* 0x001fd80000400000 */
[----:B------:R-:W-:Y:S01]  /*5c20*/  @P0 STG.E desc[UR36][R10.64+0xa4], R79 ;  /* 0x0000a44f0a000986 */ /* 0x000fe2000c101924 */
[----:B------:R-:W-:-:S04]  /*5c30*/  ISETP.GT.AND P0, PT, R4, 0x30, PT ;  /* 0x000000300400780c */ /* 0x000fc80003f04270 */
[----:B------:R-:W-:-:S13]  /*5c40*/  ISETP.GT.AND P1, PT, R3, RZ, P0 ;  /* 0x000000ff0300720c */ /* 0x000fda0000724270 */
[----:B------:R-:W-:Y:S01]  /*5c50*/  @P1 STG.E desc[UR36][R8.64+0xc0], R13 ;  /* 0x0000c00d08001986 */ /* 0x000fe2000c101924 */
[----:B------:R-:W-:-:S13]  /*5c60*/  ISETP.GT.AND P1, PT, R3, RZ, P3 ;  /* 0x000000ff0300720c */ /* 0x000fda0001f24270 */
[----:B------:R-:W-:Y:S01]  /*5c70*/  @P1 STG.E desc[UR36][R8.64+0xc4], R81 ;  /* 0x0000c45108001986 */ /* 0x000fe2000c101924 */
[----:B------:R-:W-:-:S13]  /*5c80*/  ISETP.GT.AND P1, PT, R3, 0x8, P0 ;  /* 0x000000080300780c */ /* 0x000fda0000724270 */
[----:B------:R0:W-:Y:S01]  /*5c90*/  @P1 STG.E desc[UR36][R10.64+0xc0], R5 ;  /* 0x0000c0050a001986 */ /* 0x0001e2000c101924 */
[----:B------:R-:W-:Y:S01]  /*5ca0*/  ISETP.GT.AND P1, PT, R3, 0x8, P3 ;  /* 0x000000080300780c */ /* 0x000fe20001f24270 */
[----:B0-----:R-:W-:-:S12]  /*5cb0*/  FMUL R5, R86, R22 ;  /* 0x0000001656057220 */ /* 0x001fd80000400000 */
[----:B------:R-:W-:Y:S01]  /*5cc0*/  @P1 STG.E desc[UR36][R10.64+0xc4], R83 ;  /* 0x0000c4530a001986 */ /* 0x000fe2000c101924 */
[----:B------:R-:W-:-:S05]  /*5cd0*/  IADD3 R14, P1, R105, R10, RZ ;  /* 0x0000000a690e7210 */ /* 0x000fca0007f3e0ff */
[----:B------:R-:W-:Y:S01]  /*5ce0*/  IMAD.X R15, R103, 0x1, R11, P1 ;  /* 0x00000001670f7824 */ /* 0x000fe200008e060b */
[----:B------:R-:W-:-:S13]  /*5cf0*/  ISETP.GT.AND P1, PT, R3, RZ, P2 ;  /* 0x000000ff0300720c */ /* 0x000fda0001724270 */
[----:B------:R0:W-:Y:S01]  /*5d00*/  @P1 STG.E desc[UR36][R8.64+0xe0], R23 ;  /* 0x0000e01708001986 */ /* 0x0001e2000c101924 */
[----:B------:R-:W-:-:S05]  /*5d10*/  IADD3 R20, P1, R105, R10, RZ ;  /* 0x0000000a69147210 */ /* 0x000fca0007f3e0ff */
[----:B------:R-:W-:Y:S01]  /*5d20*/  IMAD.X R21, R103, 0x1, R11, P1 ;  /* 0x0000000167157824 */ /* 0x000fe200008e060b */
[----:B------:R-:W-:-:S05]  /*5d30*/  IADD3 R12, P1, R105, R8, RZ ;  /* 0x00000008690c7210 */ /* 0x000fca0007f3e0ff */
[----:B------:R-:W-:Y:S01]  /*5d40*/  IMAD.X R13, R103, 0x1, R9, P1 ;  /* 0x00000001670d7824 */ /* 0x000fe200008e0609 */
[----:B------:R-:W-:Y:S01]  /*5d50*/  ISETP.GT.AND P1, PT, R4, 0x39, PT ;  /* 0x000000390400780c */ /* 0x000fe20003f24270 */
[----:B0-----:R-:W-:-:S03]  /*5d60*/  FMUL R23, R24, R22 ;  /* 0x0000001618177220 */ /* 0x001fc60000400000 */
[----:B------:R-:W-:-:S13]  /*5d70*/  ISETP.GT.AND P6, PT, R3, RZ, P1 ;  /* 0x000000ff0300720c */ /* 0x000fda0000fc4270 */
[----:B------:R-:W-:Y:S01]  /*5d80*/  @P6 STG.E desc[UR36][R8.64+0xe4], R85 ;  /* 0x0000e45508006986 */ /* 0x000fe2000c101924 */
[----:B------:R-:W-:-:S13]  /*5d90*/  ISETP.GT.AND P6, PT, R3, 0x8, P2 ;  /* 0x000000080300780c */ /* 0x000fda00017c4270 */
[----:B------:R0:W-:Y:S01]  /*5da0*/  @P6 STG.E desc[UR36][R10.64+0xe0], R5 ;  /* 0x0000e0050a006986 */ /* 0x0001e2000c101924 */
[----:B------:R-:W-:Y:S01]  /*5db0*/  ISETP.GT.AND P6, PT, R3, 0x8, P1 ;  /* 0x000000080300780c */ /* 0x000fe20000fc4270 */
[----:B0-----:R-:W-:-:S12]  /*5dc0*/  FMUL R5, R26, R22 ;  /* 0x000000161a057220 */ /* 0x001fd80000400000 */
[----:B------:R0:W-:Y:S01]  /*5dd0*/  @P6 STG.E desc[UR36][R10.64+0xe4], R87 ;  /* 0x0000e4570a006986 */ /* 0x0001e2000c101924 */
[C---:B------:R-:W-:Y:S02]  /*5de0*/  ISETP.GT.AND P6, PT, R3.reuse, 0x80, P5 ;  /* 0x000000800300780c */ /* 0x040fe40002fc4270 */
[----:B------:R-:W-:Y:S01]  /*5df0*/  ISETP.GT.AND P5, PT, R3, 0x88, P5 ;  /* 0x000000880300780c */ /* 0x000fe20002fa4270 */
[----:B0-----:R-:W-:-:S10]  /*5e00*/  FMUL R11, R28, R22 ;  /* 0x000000161c0b7220 */ /* 0x001fd40000400000 */
[----:B------:R-:W-:Y:S01]  /*5e10*/  @P6 STG.E desc[UR36][R12.64], R23 ;  /* 0x000000170c006986 */ /* 0x000fe2000c101924 */
[----:B------:R-:W-:-:S04]  /*5e20*/  ISETP.GT.AND P6, PT, R4, 0x1, PT ;  /* 0x000000010400780c */ /* 0x000fc80003fc4270 */
[----:B------:R-:W-:-:S13]  /*5e30*/  ISETP.GT.AND P6, PT, R3, 0x80, P6 ;  /* 0x000000800300780c */ /* 0x000fda00037c4270 */
[----:B------:R-:W-:Y:S02]  /*5e40*/  @P6 IMAD.MOV.U32 R8, RZ, RZ, R12 ;  /* 0x000000ffff086224 */ /* 0x000fe400078e000c */
[----:B------:R-:W-:-:S05]  /*5e50*/  @P6 IMAD.MOV.U32 R9, RZ, RZ, R13 ;  /* 0x000000ffff096224 */ /* 0x000fca00078e000d */
[----:B------:R-:W-:Y:S01]  /*5e60*/  @P6 STG.E desc[UR36][R8.64+0x4], R25 ;  /* 0x0000041908006986 */ /* 0x000fe2000c101924 */
[----:B------:R-:W-:-:S03]  /*5e70*/  ISETP.GT.AND P6, PT, R4, 0x1, PT ;  /* 0x000000010400780c */ /* 0x000fc60003fc4270 */
[----:B------:R0:W-:Y:S01]  /*5e80*/  @P5 STG.E desc[UR36][R14.64], R5 ;  /* 0x000000050e005986 */ /* 0x0001e2000c101924 */
[----:B------:R-:W-:Y:S02]  /*5e90*/  ISETP.GT.AND P5, PT, R3, 0x88, P6 ;  /* 0x000000880300780c */ /* 0x000fe400037a4270 */
[----:B------:R-:W-:Y:S01]  /*5ea0*/  ISETP.GT.AND P6, PT, R4, 0x8, PT ;  /* 0x000000080400780c */ /* 0x000fe20003fc4270 */
[----:B0-----:R-:W-:-:S10]  /*5eb0*/  FMUL R5, R30, R22 ;  /* 0x000000161e057220 */ /* 0x001fd40000400000 */
[----:B------:R-:W-:Y:S01]  /*5ec0*/  @P5 STG.E desc[UR36][R20.64+0x4], R27 ;  /* 0x0000041b14005986 */ /* 0x000fe2000c101924 */
[----:B------:R-:W-:Y:S02]  /*5ed0*/  ISETP.GT.AND P5, PT, R3, 0x80, P6 ;  /* 0x000000800300780c */ /* 0x000fe400037a4270 */
[----:B------:R-:W-:-:S11]  /*5ee0*/  ISETP.GT.AND P6, PT, R4, 0x9, PT ;  /* 0x000000090400780c */ /* 0x000fd60003fc4270 */
[----:B------:R-:W-:Y:S01]  /*5ef0*/  @P5 MOV R8, R12 ;  /* 0x0000000c00085202 */ /* 0x000fe20000000f00 */
[----:B------:R-:W-:-:S05]  /*5f00*/  @P5 IMAD.MOV.U32 R9, RZ, RZ, R13 ;  /* 0x000000ffff095224 */ /* 0x000fca00078e000d */
[----:B------:R0:W-:Y:S01]  /*5f10*/  @P5 STG.E desc[UR36][R8.64+0x20], R11 ;  /* 0x0000200b08005986 */ /* 0x0001e2000c101924 */
[----:B------:R-:W-:Y:S01]  /*5f20*/  ISETP.GT.AND P5, PT, R3, 0x80, P6 ;  /* 0x000000800300780c */ /* 0x000fe200037a4270 */
[----:B0-----:R-:W-:-:S12]  /*5f30*/  FMUL R11, R32, R22 ;  /* 0x00000016200b7220 */ /* 0x001fd80000400000 */
[----:B------:R-:W-:Y:S02]  /*5f40*/  @P5 IMAD.MOV.U32 R8, RZ, RZ, R12 ;  /* 0x000000ffff085224 */ /* 0x000fe400078e000c */
[----:B------:R-:W-:-:S05]  /*5f50*/  @P5 IMAD.MOV.U32 R9, RZ, RZ, R13 ;  /* 0x000000ffff095224 */ /* 0x000fca00078e000d */
[----:B------:R-:W-:Y:S01]  /*5f60*/  @P5 STG.E desc[UR36][R8.64+0x24], R29 ;  /* 0x0000241d08005986 */ /* 0x000fe2000c101924 */
[----:B------:R-:W-:-:S04]  /*5f70*/  ISETP.GT.AND P5, PT, R4, 0x8, PT ;  /* 0x000000080400780c */ /* 0x000fc80003fa4270 */
[----:B------:R-:W-:-:S13]  /*5f80*/  ISETP.GT.AND P5, PT, R3, 0x88, P5 ;  /* 0x000000880300780c */ /* 0x000fda0002fa4270 */
[----:B------:R0:W-:Y:S01]  /*5f90*/  @P5 STG.E desc[UR36][R6.64+0x20], R5 ;  /* 0x0000200506005986 */ /* 0x0001e2000c101924 */
[----:B------:R-:W-:Y:S02]  /*5fa0*/  ISETP.GT.AND P5, PT, R3, 0x88, P6 ;  /* 0x000000880300780c */ /* 0x000fe400037a4270 */
[----:B------:R-:W-:Y:S01]  /*5fb0*/  ISETP.GT.AND P6, PT, R4, 0x10, PT ;  /* 0x000000100400780c */ /* 0x000fe20003fc4270 */
[----:B0-----:R-:W-:-:S10]  /*5fc0*/  FMUL R5, R34, R22 ;  /* 0x0000001622057220 */ /* 0x001fd40000400000 */
[----:B------:R-:W-:Y:S01]  /*5fd0*/  @P5 STG.E desc[UR36][R6.64+0x24], R31 ;  /* 0x0000241f06005986 */ /* 0x000fe2000c101924 */
[----:B------:R-:W-:Y:S02]  /*5fe0*/  ISETP.GT.AND P5, PT, R3, 0x80, P6 ;  /* 0x000000800300780c */ /* 0x000fe400037a4270 */
[----:B------:R-:W-:-:S11]  /*5ff0*/  ISETP.GT.AND P6, PT, R4, 0x11, PT ;  /* 0x000000110400780c */ /* 0x000fd60003fc4270 */
[----:B------:R-:W-:Y:S02]  /*6000*/  @P5 IMAD.MOV.U32 R8, RZ, RZ, R12 ;  /* 0x000000ffff085224 */ /* 0x000fe400078e000c */
        /* <DEDUP_REMOVED lines=40> */
[----:B------:R0:W-:Y:S01]  /*6290*/  @P5 STG.E desc[UR36][R8.64+0x84], R41 ;  /* 0x0000842908005986 */ /* 0x0001e2000c101924 */
[----:B------:R-:W-:-:S04]  /*62a0*/  ISETP.GT.AND P5, PT, R4, 0x20, PT ;  /* 0x000000200400780c */ /* 0x000fc80003fa4270 */
[----:B------:R-:W-:Y:S01]  /*62b0*/  ISETP.GT.AND P5, PT, R3, 0x88, P5 ;  /* 0x000000880300780c */ /* 0x000fe20002fa4270 */
[----:B0-----:R-:W-:-:S12]  /*62c0*/  FMUL R9, R46, R22 ;  /* 0x000000162e097220 */ /* 0x001fd80000400000 */
[----:B------:R0:W-:Y:S01]  /*62d0*/  @P5 STG.E desc[UR36][R6.64+0x80], R5 ;  /* 0x0000800506005986 */ /* 0x0001e2000c101924 */
[----:B------:R-:W-:Y:S02]  /*62e0*/  ISETP.GT.AND P5, PT, R3, 0x88, P6 ;  /* 0x000000880300780c */ /* 0x000fe400037a4270 */
[----:B------:R-:W-:-:S11]  /*62f0*/  ISETP.GT.AND P6, PT, R4, 0x28, PT ;  /* 0x000000280400780c */ /* 0x000fd60003fc4270 */
[----:B------:R-:W-:Y:S01]  /*6300*/  @P5 MOV R4, R6 ;  /* 0x0000000600045202 */ /* 0x000fe20000000f00 */
[----:B0-----:R-:W-:-:S05]  /*6310*/  @P5 IMAD.MOV.U32 R5, RZ, RZ, R7 ;  /* 0x000000ffff055224 */ /* 0x001fca00078e0007 */
[----:B------:R0:W-:Y:S01]  /*6320*/  @P5 STG.E desc[UR36][R4.64+0x84], R43 ;  /* 0x0000842b04005986 */ /* 0x0001e2000c101924 */
[----:B------:R-:W-:-:S13]  /*6330*/  ISETP.GT.AND P5, PT, R3, 0x80, P6 ;  /* 0x000000800300780c */ /* 0x000fda00037a4270 */
[----:B0-----:R-:W-:Y:S02]  /*6340*/  @P5 IMAD.MOV.U32 R4, RZ, RZ, R12 ;  /* 0x000000ffff045224 */ /* 0x001fe400078e000c */
[----:B------:R-:W-:-:S05]  /*6350*/  @P5 IMAD.MOV.U32 R5, RZ, RZ, R13 ;  /* 0x000000ffff055224 */ /* 0x000fca00078e000d */
[----:B------:R0:W-:Y:S01]  /*6360*/  @P5 STG.E desc[UR36][R4.64+0xa0], R11 ;  /* 0x0000a00b04005986 */ /* 0x0001e2000c101924 */
[C---:B------:R-:W-:Y:S02]  /*6370*/  ISETP.GT.AND P5, PT, R3.reuse, 0x80, P4 ;  /* 0x000000800300780c */ /* 0x040fe400027a4270 */
[----:B------:R-:W-:Y:S01]  /*6380*/  ISETP.GT.AND P4, PT, R3, 0x88, P4 ;  /* 0x000000880300780c */ /* 0x000fe20002784270 */
[----:B0-----:R-:W-:-:S10]  /*6390*/  FMUL R11, R48, R22 ;  /* 0x00000016300b7220 */ /* 0x001fd40000400000 */
[----:B------:R-:W-:Y:S02]  /*63a0*/  @P5 IMAD.MOV.U32 R4, RZ, RZ, R12 ;  /* 0x000000ffff045224 */ /* 0x000fe400078e000c */
[----:B------:R-:W-:-:S05]  /*63b0*/  @P5 IMAD.MOV.U32 R5, RZ, RZ, R13 ;  /* 0x000000ffff055224 */ /* 0x000fca00078e000d */
[----:B------:R0:W-:Y:S01]  /*63c0*/  @P5 STG.E desc[UR36][R4.64+0xa4], R45 ;  /* 0x0000a42d04005986 */ /* 0x0001e2000c101924 */
[----:B------:R-:W-:-:S13]  /*63d0*/  ISETP.GT.AND P5, PT, R3, 0x88, P6 ;  /* 0x000000880300780c */ /* 0x000fda00037a4270 */
[----:B0-----:R-:W-:Y:S02]  /*63e0*/  @P5 IMAD.MOV.U32 R4, RZ, RZ, R6 ;  /* 0x000000ffff045224 */ /* 0x001fe400078e0006 */
[----:B------:R-:W-:-:S05]  /*63f0*/  @P5 IMAD.MOV.U32 R5, RZ, RZ, R7 ;  /* 0x000000ffff055224 */ /* 0x000fca00078e0007 */
[----:B------:R0:W-:Y:S02]  /*6400*/  @P5 STG.E desc[UR36][R4.64+0xa0], R9 ;  /* 0x0000a00904005986 */ /* 0x0001e4000c101924 */
[----:B0-----:R-:W-:Y:S01]  /*6410*/  @P4 MOV R4, R6 ;  /* 0x0000000600044202 */ /* 0x001fe20000000f00 */
[----:B------:R-:W-:Y:S02]  /*6420*/  @P4 IMAD.MOV.U32 R5, RZ, RZ, R7 ;  /* 0x000000ffff054224 */ /* 0x000fe400078e0007 */
[----:B------:R-:W-:-:S03]  /*6430*/  FMUL R9, R50, R22 ;  /* 0x0000001632097220 */ /* 0x000fc60000400000 */
[----:B------:R0:W-:Y:S01]  /*6440*/  @P4 STG.E desc[UR36][R4.64+0xa4], R47 ;  /* 0x0000a42f04004986 */ /* 0x0001e2000c101924 */
[C---:B------:R-:W-:Y:S02]  /*6450*/  ISETP.GT.AND P4, PT, R3.reuse, 0x80, P0 ;  /* 0x000000800300780c */ /* 0x040fe40000784270 */
[----:B------:R-:W-:-:S11]  /*6460*/  ISETP.GT.AND P0, PT, R3, 0x88, P0 ;  /* 0x000000880300780c */ /* 0x000fd60000704270 */
        /* <DEDUP_REMOVED lines=9> */
[C---:B------:R-:W-:Y:S02]  /*6500*/  ISETP.GT.AND P4, PT, R3.reuse, 0x80, P2 ;  /* 0x000000800300780c */ /* 0x040fe40001784270 */
[----:B------:R-:W-:Y:S01]  /*6510*/  ISETP.GT.AND P2, PT, R3, 0x88, P2 ;  /* 0x000000880300780c */ /* 0x000fe20001744270 */
[----:B0-----:R-:W-:Y:S02]  /*6520*/  @P0 IMAD.MOV.U32 R4, RZ, RZ, R6 ;  /* 0x000000ffff040224 */ /* 0x001fe400078e0006 */
[----:B------:R-:W-:-:S05]  /*6530*/  @P0 IMAD.MOV.U32 R5, RZ, RZ, R7 ;  /* 0x000000ffff050224 */ /* 0x000fca00078e0007 */
[----:B------:R0:W-:Y:S01]  /*6540*/  @P0 STG.E desc[UR36][R4.64+0xc0], R9 ;  /* 0x0000c00904000986 */ /* 0x0001e2000c101924 */
[C---:B------:R-:W-:Y:S02]  /*6550*/  ISETP.GT.AND P0, PT, R3.reuse, 0x80, P1 ;  /* 0x000000800300780c */ /* 0x040fe40000f04270 */
[----:B------:R-:W-:Y:S01]  /*6560*/  ISETP.GT.AND P1, PT, R3, 0x88, P1 ;  /* 0x000000880300780c */ /* 0x000fe20000f24270 */
[----:B------:R-:W-:Y:S01]  /*6570*/  FMUL R3, R52, R22 ;  /* 0x0000001634037220 */ /* 0x000fe20000400000 */
[----:B0-----:R-:W-:Y:S01]  /*6580*/  @P3 MOV R4, R6 ;  /* 0x0000000600043202 */ /* 0x001fe20000000f00 */
[----:B------:R-:W-:-:S05]  /*6590*/  @P3 IMAD.MOV.U32 R5, RZ, RZ, R7 ;  /* 0x000000ffff053224 */ /* 0x000fca00078e0007 */
[----:B------:R0:W-:Y:S02]  /*65a0*/  @P3 STG.E desc[UR36][R4.64+0xc4], R51 ;  /* 0x0000c43304003986 */ /* 0x0001e4000c101924 */
[----:B0-----:R-:W-:Y:S02]  /*65b0*/  @P4 IMAD.MOV.U32 R4, RZ, RZ, R12 ;  /* 0x000000ffff044224 */ /* 0x001fe400078e000c */
[----:B------:R-:W-:-:S05]  /*65c0*/  @P4 IMAD.MOV.U32 R5, RZ, RZ, R13 ;  /* 0x000000ffff054224 */ /* 0x000fca00078e000d */
[----:B------:R0:W-:Y:S04]  /*65d0*/  @P4 STG.E desc[UR36][R4.64+0xe0], R3 ;  /* 0x0000e00304004986 */ /* 0x0001e8000c101924 */
[----:B------:R1:W-:Y:S01]  /*65e0*/  @P0 STG.E desc[UR36][R12.64+0xe4], R53 ;  /* 0x0000e4350c000986 */ /* 0x0003e2000c101924 */
[----:B0-----:R-:W-:Y:S02]  /*65f0*/  @P2 IMAD.MOV.U32 R4, RZ, RZ, R6 ;  /* 0x000000ffff042224 */ /* 0x001fe400078e0006 */
[----:B------:R-:W-:-:S05]  /*6600*/  @P2 IMAD.MOV.U32 R5, RZ, RZ, R7 ;  /* 0x000000ffff052224 */ /* 0x000fca00078e0007 */
[----:B------:R1:W-:Y:S04]  /*6610*/  @P2 STG.E desc[UR36][R4.64+0xe0], R11 ;  /* 0x0000e00b04002986 */ /* 0x0003e8000c101924 */
[----:B------:R1:W-:Y:S02]  /*6620*/  @P1 STG.E desc[UR36][R6.64+0xe4], R55 ;  /* 0x0000e43706001986 */ /* 0x0003e4000c101924 */
.L_x_156:
[----:B------:R-:W-:Y:S05]  /*6630*/  BSYNC B0 ;  /* 0x0000000000007941 */ /* 0x000fea0003800000 */
.L_x_32:
[----:B------:R-:W-:Y:S01]  /*6640*/  IADD3 R16, P0, R16, UR38, RZ ;  /* 0x0000002610107c10 */ /* 0x000fe2000ff1e0ff */
[----:B------:R-:W-:Y:S01]  /*6650*/  ULDC.64 UR4, c[0x0][0x650] ;  /* 0x0001940000047ab9 */ /* 0x000fe20000000a00 */
[----:B------:R-:W-:Y:S01]  /*6660*/  PRMT R3, RZ, 0x7610, R3 ;  /* 0x00007610ff037816 */ /* 0x000fe20000000003 */
[----:B------:R-:W-:Y:S01]  /*6670*/  IMAD.MOV.U32 R102, RZ, RZ, -0x1 ;  /* 0xffffffffff667424 */ /* 0x000fe200078e00ff */
[----:B------:R-:W-:Y:S01]  /*6680*/  IADD3.X R17, R17, UR41, RZ, P0, !PT ;  /* 0x0000002911117c10 */ /* 0x000fe200087fe4ff */
[----:B------:R-:W-:Y:S01]  /*6690*/  IMAD.MOV.U32 R23, RZ, RZ, -0x1 ;  /* 0xffffffffff177424 */ /* 0x000fe200078e00ff */
[----:B------:R-:W-:-:S04]  /*66a0*/  ISETP.GE.U32.AND P0, PT, R16, UR4, PT ;  /* 0x0000000410007c0c */ /* 0x000fc8000bf06070 */
[----:B------:R-:W-:-:S13]  /*66b0*/  ISETP.GE.U32.AND.EX P0, PT, R17, UR5, PT, P0 ;  /* 0x0000000511007c0c */ /* 0x000fda000bf06100 */
[----:B------:R-:W-:Y:S05]  /*66c0*/  @P0 BRA `(.L_x_157) ;  /* 0x00000004004c0947 */ /* 0x000fea0003800000 */
[----:B-1----:R-:W1:Y:S01]  /*66d0*/  LDC.64 R10, c[0x0][0x628] ;  /* 0x00018a00ff0a7b82 */ /* 0x002e620000000a00 */
[----:B---3--:R-:W3:Y:S01]  /*66e0*/  S2R R12, SR_CTAID.X ;  /* 0x00000000000c7919 */ /* 0x008ee20000002500 */
[----:B------:R-:W-:Y:S01]  /*66f0*/  MOV R8, R16 ;  /* 0x0000001000087202 */ /* 0x000fe20000000f00 */
[----:B------:R-:W-:Y:S01]  /*6700*/  IMAD.MOV.U32 R9, RZ, RZ, R17 ;  /* 0x000000ffff097224 */ /* 0x000fe200078e0011 */
[----:B--2-4-:R-:W2:Y:S04]  /*6710*/  S2R R20, SR_CTAID.Y ;  /* 0x0000000000147919 */ /* 0x014ea80000002600 */
[----:B------:R-:W4:Y:S08]  /*6720*/  LDC R0, c[0x0][0x630] ;  /* 0x00018c00ff007b82 */ /* 0x000f300000000800 */
[----:B------:R-:W0:Y:S01]  /*6730*/  LDC.64 R14, c[0x0][0x620] ;  /* 0x00018800ff0e7b82 */ /* 0x000e220000000a00 */
[----:B-1----:R-:W-:-:S04]  /*6740*/  ISETP.NE.U32.AND P0, PT, R10, RZ, PT ;  /* 0x000000ff0a00720c */ /* 0x002fc80003f05070 */
[----:B------:R-:W-:-:S13]  /*6750*/  ISETP.NE.AND.EX P0, PT, R11, RZ, PT, P0 ;  /* 0x000000ff0b00720c */ /* 0x000fda0003f05300 */
[----:B0-234-:R-:W-:Y:S05]  /*6760*/  @!P0 BRA `(.L_x_158) ;  /* 0x0000000000288947 */ /* 0x01dfea0003800000 */
        /* <DEDUP_REMOVED lines=10> */
.L_x_158:
[-CC-:B------:R-:W-:Y:S01]  /*6810*/  SHF.R.U64 R23, R8, R0.reuse, R9.reuse ;  /* 0x0000000008177219 */ /* 0x180fe20000001209 */
[----:B------:R-:W0:Y:S01]  /*6820*/  LDC.64 R26, c[0x0][0x640] ;  /* 0x00019000ff1a7b82 */ /* 0x000e220000000a00 */
[----:B------:R-:W-:Y:S01]  /*6830*/  SHF.R.U32.HI R0, RZ, R0, R9 ;  /* 0x00000000ff007219 */ /* 0x000fe20000011609 */
[----:B------:R-:W-:Y:S01]  /*6840*/  ULDC UR4, c[0x0][0x150] ;  /* 0x0000540000047ab9 */ /* 0x000fe20000000800 */
[----:B------:R-:W-:Y:S02]  /*6850*/  IADD3 R3, P0, RZ, -R23, RZ ;  /* 0x80000017ff037210 */ /* 0x000fe40007f1e0ff */
[----:B------:R-:W-:-:S03]  /*6860*/  I2FP.F32.U32 R7, R12 ;  /* 0x0000000c00077245 */ /* 0x000fc60000201000 */
[----:B------:R-:W1:Y:S01]  /*6870*/  LDC R6, c[0x0][0x618] ;  /* 0x00018600ff067b82 */ /* 0x000e620000000800 */
[----:B------:R-:W-:Y:S02]  /*6880*/  IMAD.X R5, RZ, RZ, ~R0, P0 ;  /* 0x000000ffff057224 */ /* 0x000fe400000e0e00 */
[----:B------:R-:W-:Y:S01]  /*6890*/  FMUL R7, R7, UR4 ;  /* 0x0000000407077c20 */ /* 0x000fe20008400000 */
[----:B------:R-:W-:Y:S01]  /*68a0*/  ULDC UR4, c[0x0][0x154] ;  /* 0x0000550000047ab9 */ /* 0x000fe20000000800 */
[-C--:B------:R-:W-:Y:S02]  /*68b0*/  IMAD R0, R5, R14.reuse, RZ ;  /* 0x0000000e05007224 */ /* 0x080fe400078e02ff */
[C---:B------:R-:W-:Y:S01]  /*68c0*/  IMAD.WIDE.U32 R4, R3.reuse, R14, R16 ;  /* 0x0000000e03047225 */ /* 0x040fe200078e0010 */
[----:B------:R-:W2:Y:S01]  /*68d0*/  LDC R8, c[0x0][0x608] ;  /* 0x00018200ff087b82 */ /* 0x000ea20000000800 */
[----:B------:R-:W3:Y:S02]  /*68e0*/  F2I.U32.TRUNC.NTZ R7, R7 ;  /* 0x0000000700077305 */ /* 0x000ee4000020f000 */
[----:B------:R-:W-:Y:S01]  /*68f0*/  IMAD R3, R3, R15, R0 ;  /* 0x0000000f03037224 */ /* 0x000fe200078e0200 */
[----:B------:R-:W-:-:S03]  /*6900*/  I2FP.F32.U32 R0, R20 ;  /* 0x0000001400007245 */ /* 0x000fc60000201000 */
[----:B------:R-:W-:Y:S01]  /*6910*/  IMAD.IADD R3, R5, 0x1, R3 ;  /* 0x0000000105037824 */ /* 0x000fe200078e0203 */
[----:B------:R-:W4:Y:S01]  /*6920*/  LDC R11, c[0x0][0x658] ;  /* 0x00019600ff0b7b82 */ /* 0x000f220000000800 */
[----:B0-----:R-:W-:-:S04]  /*6930*/  ISETP.NE.U32.AND P0, PT, R26, RZ, PT ;  /* 0x000000ff1a00720c */ /* 0x001fc80003f05070 */
[----:B------:R-:W-:-:S03]  /*6940*/  ISETP.NE.AND.EX P0, PT, R27, RZ, PT, P0 ;  /* 0x000000ff1b00720c */ /* 0x000fc60003f05300 */
[----:B------:R-:W0:Y:S01]  /*6950*/  LDC R9, c[0x0][0x144] ;  /* 0x00005100ff097b82 */ /* 0x000e220000000800 */
[-C--:B-1----:R-:W-:Y:S01]  /*6960*/  SHF.R.U64 R10, R4, R6.reuse, R3 ;  /* 0x00000006040a7219 */ /* 0x082fe20000001203 */
[----:B---3--:R-:W-:Y:S01]  /*6970*/  IMAD.MOV R7, RZ, RZ, -R7 ;  /* 0x000000ffff077224 */ /* 0x008fe200078e0a07 */
[----:B------:R-:W-:Y:S01]  /*6980*/  SHF.R.U32.HI R3, RZ, R6, R3 ;  /* 0x00000006ff037219 */ /* 0x000fe20000011603 */
[----:B------:R-:W-:-:S04]  /*6990*/  FMUL R6, R0, UR4 ;  /* 0x0000000400067c20 */ /* 0x000fc80008400000 */
[----:B------:R-:W1:Y:S01]  /*69a0*/  LDC R21, c[0x0][0x148] ;  /* 0x00005200ff157b82 */ /* 0x000e620000000800 */
[----:B------:R3:W0:Y:S01]  /*69b0*/  F2I.U32.TRUNC.NTZ R14, R6 ;  /* 0x00000006000e7305 */ /* 0x000622000020f000 */
[-CC-:B--2---:R-:W-:Y:S02]  /*69c0*/  SHF.R.U64 R13, R10, R8.reuse, R3.reuse ;  /* 0x000000080a0d7219 */ /* 0x184fe40000001203 */
[----:B------:R-:W-:-:S04]  /*69d0*/  SHF.R.U32.HI R0, RZ, R8, R3 ;  /* 0x00000008ff007219 */ /* 0x000fc80000011603 */
[----:B------:R-:W2:Y:S01]  /*69e0*/  LDC R24, c[0x0][0x648] ;  /* 0x00019200ff187b82 */ /* 0x000ea20000000800 */
[-CC-:B----4-:R-:W-:Y:S02]  /*69f0*/  SHF.R.U64 R15, R13, R11.reuse, R0.reuse ;  /* 0x0000000b0d0f7219 */ /* 0x190fe40000001200 */
[----:B------:R-:W-:Y:S02]  /*6a00*/  SHF.R.U32.HI R5, RZ, R11, R0 ;  /* 0x0000000bff057219 */ /* 0x000fe40000011600 */
[----:B------:R-:W-:-:S03]  /*6a10*/  MOV R4, R15 ;  /* 0x0000000f00047202 */ /* 0x000fc60000000f00 */
[----:B------:R-:W4:Y:S01]  /*6a20*/  LDC R28, c[0x0][0x638] ;  /* 0x00018e00ff1c7b82 */ /* 0x000f220000000800 */
[----:B0-----:R-:W-:-:S07]  /*6a30*/  IMAD R25, R9, R7, R12 ;  /* 0x0000000709197224 */ /* 0x001fce00078e020c */
[----:B------:R-:W0:Y:S08]  /*6a40*/  LDC R29, c[0x0][0x610] ;  /* 0x00018400ff1d7b82 */ /* 0x000e300000000800 */
[----:B------:R-:W0:Y:S01]  /*6a50*/  LDC R30, c[0x0][0x600] ;  /* 0x00018000ff1e7b82 */ /* 0x000e220000000800 */
[----:B-123--:R-:W-:Y:S05]  /*6a60*/  @!P0 BRA `(.L_x_159) ;  /* 0x0000000000288947 */ /* 0x00efea0003800000 */
[----:B------:R-:W1:Y:S02]  /*6a70*/  LDC R0, c[0x0][0x64c] ;  /* 0x00019300ff007b82 */ /* 0x000e640000000800 */
[----:B-1----:R-:W-:-:S05]  /*6a80*/  IADD3 R3, P0, R15, R0, RZ ;  /* 0x000000000f037210 */ /* 0x002fca0007f1e0ff */
        /* <DEDUP_REMOVED lines=8> */
.L_x_159:
[----:B------:R-:W-:Y:S01]  /*6b10*/  ISETP.NE.AND P0, PT, R2, 0x1, PT ;  /* 0x000000010200780c */ /* 0x000fe20003f05270 */
[----:B------:R-:W-:Y:S01]  /*6b20*/  IMAD.MOV R14, RZ, RZ, -R14 ;  /* 0x000000ffff0e7224 */ /* 0x000fe200078e0a0e */
[----:B------:R-:W-:Y:S02]  /*6b30*/  SHF.R.U64 R3, R4, R24, R5 ;  /* 0x0000001804037219 */ /* 0x000fe40000001205 */
[----:B------:R-:W-:Y:S02]  /*6b40*/  LOP3.LUT R0, R13, R100, RZ, 0xc0, !PT ;  /* 0x000000640d007212 */ /* 0x000fe400078ec0ff */
[----:B------:R-:W-:Y:S01]  /*6b50*/  LOP3.LUT R10, R10, R99, RZ, 0xc0, !PT ;  /* 0x000000630a0a7212 */ /* 0x000fe200078ec0ff */
[----:B------:R-:W-:Y:S02]  /*6b60*/  IMAD.MOV R4, RZ, RZ, -R3 ;  /* 0x000000ffff047224 */ /* 0x000fe400078e0a03 */
[----:B------:R-:W-:Y:S02]  /*6b70*/  IMAD R0, R95, R3, R0 ;  /* 0x000000035f007224 */ /* 0x000fe400078e0200 */
[----:B----4-:R-:W-:-:S02]  /*6b80*/  IMAD R3, R4, R28, R15 ;  /* 0x0000001c04037224 */ /* 0x010fc400078e020f */
[----:B------:R-:W-:Y:S02]  /*6b90*/  @P0 IMAD R25, R21, R14, R20 ;  /* 0x0000000e15190224 */ /* 0x000fe400078e0214 */
[----:B0-----:R-:W-:Y:S02]  /*6ba0*/  IMAD R5, R3, R30, R10 ;  /* 0x0000001e03057224 */ /* 0x001fe400078e020a */
[----:B------:R-:W-:Y:S02]  /*6bb0*/  IMAD R0, R0, R29, R25 ;  /* 0x0000001d00007224 */ /* 0x000fe400078e0219 */
[----:B------:R-:W-:-:S03]  /*6bc0*/  IMAD.MOV.U32 R4, RZ, RZ, 0x1 ;  /* 0x00000001ff047424 */ /* 0x000fc600078e00ff */
[----:B------:R-:W-:Y:S02]  /*6bd0*/  SEL R102, R5, R0, !P0 ;  /* 0x0000000005667207 */ /* 0x000fe40004000000 */
[----:B------:R-:W-:Y:S02]  /*6be0*/  PRMT R3, R4, 0x7610, R3 ;  /* 0x0000761004037816 */ /* 0x000fe40000000003 */
[----:B------:R-:W-:-:S07]  /*6bf0*/  SEL R0, R0, R5, !P0 ;  /* 0x0000000500007207 */ /* 0x000fce0004000000 */
.L_x_157:
[----:B------:R-:W-:Y:S01]  /*6c00*/  UIADD3 UR42, UR43, UR42, URZ ;  /* 0x0000002a2b2a7290 */ /* 0x000fe2000fffe03f */
[----:B------:R-:W-:Y:S01]  /*6c10*/  LOP3.LUT P0, RZ, R3, 0xff, RZ, 0xc0, !PT ;  /* 0x000000ff03ff7812 */ /* 0x000fe2000780c0ff */
[----:B------:R-:W-:Y:S02]  /*6c20*/  IMAD.MOV.U32 R111, RZ, RZ, R0 ;  /* 0x000000ffff6f7224 */ /* 0x000fe400078e0000 */
[----:B------:R-:W-:Y:S02]  /*6c30*/  USHF.R.U32.HI UR4, URZ, 0x1, UR42 ;  /* 0x000000013f047899 */ /* 0x000fe4000801162a */
[----:B------:R-:W-:Y:S02]  /*6c40*/  UISETP.GT.U32.AND UP1, UPT, UR42, 0x1, UPT ;  /* 0x000000012a00788c */ /* 0x000fe4000bf24070 */
[----:B------:R-:W-:Y:S02]  /*6c50*/  ULOP3.LUT UR4, UR4, 0x1, URZ, 0xc0, !UPT ;  /* 0x0000000104047892 */ /* 0x000fe4000f8ec03f */
[----:B------:R-:W-:-:S02]  /*6c60*/  UISETP.LT.U32.AND UP1, UPT, UR43, 0x2, UP1 ;  /* 0x000000022b00788c */ /* 0x000fc40008f21070 */
[----:B------:R-:W-:Y:S02]  /*6c70*/  UISETP.NE.U32.AND UP0, UPT, UR4, 0x1, UPT ;  /* 0x000000010400788c */ /* 0x000fe4000bf05070 */
[----:B------:R-:W-:Y:S02]  /*6c80*/  USEL UR5, URZ, 0x1, !UP1 ;  /* 0x000000013f057887 */ /* 0x000fe4000c800000 */
[----:B------:R-:W-:Y:S02]  /*6c90*/  UISETP.GT.U32.AND UP0, UPT, UR43, 0x1, !UP0 ;  /* 0x000000012b00788c */ /* 0x000fe4000c704070 */
[----:B------:R-:W-:Y:S02]  /*6ca0*/  ULOP3.LUT UR42, UR42, 0x1, URZ, 0xc0, !UPT ;  /* 0x000000012a2a7892 */ /* 0x000fe4000f8ec03f */
[----:B------:R-:W-:-:S04]  /*6cb0*/  USEL UR4, URZ, 0x1, !UP0 ;  /* 0x000000013f047887 */ /* 0x000fc8000c000000 */
[----:B------:R-:W-:Y:S01]  /*6cc0*/  ULOP3.LUT UR40, UR4, UR40, UR5, 0x96, !UPT ;  /* 0x0000002804287292 */ /* 0x000fe2000f8e9605 */
[----:B------:R-:W-:Y:S11]  /*6cd0*/  @P0 BRA `(.L_x_160) ;  /* 0xffffffa400cc0947 */ /* 0x000ff6000383ffff */
[----:B------:R-:W-:Y:S05]  /*6ce0*/  EXIT ;  /* 0x000000000000794d */ /* 0x000fea0003800000 */
.L_x_7:
        /* <DEDUP_REMOVED lines=26> */
.L_x_162:
[----:B------:R-:W0:Y:S01]  /*6e90*/  LDC.64 R28, c[0x0][0x640] ;  /* 0x00019000ff1c7b82 */ /* 0x000e220000000a00 */
[-CC-:B------:R-:W-:Y:S01]  /*6ea0*/  SHF.R.U64 R21, R14, R6.reuse, R15.reuse ;  /* 0x000000060e157219 */ /* 0x180fe2000000120f */
[----:B------:R-:W-:Y:S01]  /*6eb0*/  IMAD.MOV.U32 R30, RZ, RZ, 0x1 ;  /* 0x00000001ff1e7424 */ /* 0x000fe200078e00ff */
[----:B------:R-:W-:Y:S02]  /*6ec0*/  SHF.R.U32.HI R6, RZ, R6, R15 ;  /* 0x00000006ff067219 */ /* 0x000fe4000001160f */
[----:B------:R-:W-:-:S03]  /*6ed0*/  IADD3 R13, P0, RZ, -R21, RZ ;  /* 0x80000015ff0d7210 */ /* 0x000fc60007f1e0ff */
[----:B------:R-:W1:Y:S01]  /*6ee0*/  LDC R12, c[0x0][0x618] ;  /* 0x00018600ff0c7b82 */ /* 0x000e620000000800 */
[----:B------:R-:W-:-:S05]  /*6ef0*/  IADD3.X R11, RZ, ~R6, RZ, P0, !PT ;  /* 0x80000006ff0b7210 */ /* 0x000fca00007fe4ff */
[-C--:B------:R-:W-:Y:S02]  /*6f00*/  IMAD R6, R11, R24.reuse, RZ ;  /* 0x000000180b067224 */ /* 0x080fe400078e02ff */
[----:B------:R-:W2:Y:S01]  /*6f10*/  LDC R14, c[0x0][0x608] ;  /* 0x00018200ff0e7b82 */ /* 0x000ea20000000800 */
[----:B------:R-:W-:-:S04]  /*6f20*/  IMAD.WIDE.U32 R10, R13, R24, R16 ;  /* 0x000000180d0a7225 */ /* 0x000fc800078e0010 */
[----:B------:R-:W-:-:S03]  /*6f30*/  IMAD R13, R13, R25, R6 ;  /* 0x000000190d0d7224 */ /* 0x000fc600078e0206 */
[----:B------:R-:W3:Y:S01]  /*6f40*/  LDC R27, c[0x0][0x658] ;  /* 0x00019600ff1b7b82 */ /* 0x000ee20000000800 */
[----:B------:R-:W-:Y:S01]  /*6f50*/  IMAD.IADD R11, R11, 0x1, R13 ;  /* 0x000000010b0b7824 */ /* 0x000fe200078e020d */
[----:B0-----:R-:W-:-:S04]  /*6f60*/  ISETP.NE.U32.AND P0, PT, R28, RZ, PT ;  /* 0x000000ff1c00720c */ /* 0x001fc80003f05070 */
[----:B------:R-:W-:Y:S02]  /*6f70*/  ISETP.NE.AND.EX P0, PT, R29, RZ, PT, P0 ;  /* 0x000000ff1d00720c */ /* 0x000fe40003f05300 */
[----:B------:R-:W0:Y:S01]  /*6f80*/  LDC R20, c[0x0][0x600] ;  /* 0x00018000ff147b82 */ /* 0x000e220000000800 */
[-CC-:B-1----:R-:W-:Y:S01]  /*6f90*/  SHF.R.U64 R8, R10, R12.reuse, R11.reuse ;  /* 0x0000000c0a087219 */ /* 0x182fe2000000120b */
[----:B------:R-:W-:Y:S01]  /*6fa0*/  IMAD.MOV.U32 R10, RZ, RZ, -0x1 ;  /* 0xffffffffff0a7424 */ /* 0x000fe200078e00ff */
[----:B------:R-:W-:-:S05]  /*6fb0*/  SHF.R.U32.HI R11, RZ, R12, R11 ;  /* 0x0000000cff0b7219 */ /* 0x000fca000001160b */
[----:B------:R-:W1:Y:S01]  /*6fc0*/  LDC R24, c[0x0][0x648] ;  /* 0x00019200ff187b82 */ /* 0x000e620000000800 */
[-CC-:B--2---:R-:W-:Y:S02]  /*6fd0*/  SHF.R.U64 R23, R8, R14.reuse, R11.reuse ;  /* 0x0000000e08177219 */ /* 0x184fe4000000120b */
[----:B------:R-:W-:-:S05]  /*6fe0*/  SHF.R.U32.HI R6, RZ, R14, R11 ;  /* 0x0000000eff067219 */ /* 0x000fca000001160b */
[----:B------:R-:W2:Y:S01]  /*6ff0*/  LDC R26, c[0x0][0x638] ;  /* 0x00018e00ff1a7b82 */ /* 0x000ea20000000800 */
[-C--:B---3--:R-:W-:Y:S02]  /*7000*/  SHF.L.U32 R10, R10, R27.reuse, RZ ;  /* 0x0000001b0a0a7219 */ /* 0x088fe400000006ff */
[-CC-:B------:R-:W-:Y:S02]  /*7010*/  SHF.R.U64 R25, R23, R27.reuse, R6.reuse ;  /* 0x0000001b17197219 */ /* 0x180fe40000001206 */
[----:B------:R-:W-:Y:S02]  /*7020*/  LOP3.LUT R32, RZ, R10, RZ, 0x33, !PT ;  /* 0x0000000aff207212 */ /* 0x000fe400078e33ff */
[----:B------:R-:W-:Y:S01]  /*7030*/  SHF.R.U32.HI R11, RZ, R27, R6 ;  /* 0x0000001bff0b7219 */ /* 0x000fe20000011606 */
[----:B------:R-:W3:Y:S01]  /*7040*/  LDC R31, c[0x0][0x610] ;  /* 0x00018400ff1f7b82 */ /* 0x000ee20000000800 */
[----:B------:R-:W-:Y:S01]  /*7050*/  IMAD.MOV.U32 R10, RZ, RZ, R25 ;  /* 0x000000ffff0a7224 */ /* 0x000fe200078e0019 */
[----:B------:R-:W-:Y:S06]  /*7060*/  @!P0 BRA `(.L_x_163) ;  /* 0x0000000000288947 */ /* 0x000fec0003800000 */
        /* <DEDUP_REMOVED lines=10> */
.L_x_163:
[----:B------:R-:W-:Y:S02]  /*7110*/  ISETP.NE.AND P0, PT, R2, 0x1, PT ;  /* 0x000000010200780c */ /* 0x000fe40003f05270 */
[----:B-1----:R-:W-:Y:S02]  /*7120*/  SHF.R.U64 R6, R10, R24, R11 ;  /* 0x000000180a067219 */ /* 0x002fe4000000120b */
[----:B------:R-:W-:Y:S02]  /*7130*/  SHF.L.U32 R30, R30, R27, RZ ;  /* 0x0000001b1e1e7219 */ /* 0x000fe400000006ff */
[----:B------:R-:W-:Y:S01]  /*7140*/  LOP3.LUT R5, R23, R32, RZ, 0xc0, !PT ;  /* 0x0000002017057212 */ /* 0x000fe200078ec0ff */
[----:B------:R-:W-:Y:S01]  /*7150*/  IMAD.MOV R10, RZ, RZ, -R6 ;  /* 0x000000ffff0a7224 */ /* 0x000fe200078e0a06 */
[----:B0-----:R-:W-:-:S03]  /*7160*/  IADD3 R11, R20, -0x1, RZ ;  /* 0xffffffff140b7810 */ /* 0x001fc60007ffe0ff */
[----:B------:R-:W-:Y:S01]  /*7170*/  IMAD R6, R30, R6, R5 ;  /* 0x000000061e067224 */ /* 0x000fe200078e0205 */
[----:B------:R-:W-:Y:S01]  /*7180*/  LOP3.LUT R5, R8, R11, RZ, 0xc0, !PT ;  /* 0x0000000b08057212 */ /* 0x000fe200078ec0ff */
[----:B------:R-:W-:Y:S02]  /*7190*/  @P0 IMAD R7, R9, R22, R4 ;  /* 0x0000001609070224 */ /* 0x000fe400078e0204 */
[----:B--2---:R-:W-:Y:S02]  /*71a0*/  IMAD R4, R10, R26, R25 ;  /* 0x0000001a0a047224 */ /* 0x004fe400078e0219 */
[----:B---3--:R-:W-:Y:S02]  /*71b0*/  IMAD R7, R6, R31, R7 ;  /* 0x0000001f06077224 */ /* 0x008fe400078e0207 */
[----:B------:R-:W-:Y:S02]  /*71c0*/  IMAD R4, R4, R20, R5 ;  /* 0x0000001404047224 */ /* 0x000fe400078e0205 */
[----:B------:R-:W-:-:S02]  /*71d0*/  IMAD.MOV.U32 R8, RZ, RZ, 0x1 ;  /* 0x00000001ff087424 */ /* 0x000fc400078e00ff */
[----:B------:R-:W-:Y:S01]  /*71e0*/  IMAD.MOV.U32 R6, RZ, RZ, R21 ;  /* 0x000000ffff067224 */ /* 0x000fe200078e0015 */
[----:B------:R-:W-:Y:S02]  /*71f0*/  SEL R19, R4, R7, !P0 ;  /* 0x0000000704137207 */ /* 0x000fe40004000000 */
[----:B------:R-:W-:-:S07]  /*7200*/  SEL R20, R7, R4, !P0 ;  /* 0x0000000407147207 */ /* 0x000fce0004000000 */
.L_x_161:
[----:B------:R-:W-:-:S08]  /*7210*/  NOP ;  /* 0x0000000000007918 */ /* 0x000fd00000000000 */
[----:B------:R-:W0:-:S00]  /*7220*/  USETMAXREG.DEALLOC.CTAPOOL 0x28 ;  /* 0x00000028000079c8 */ /* 0x000e0000080e0500 */
[----:B0-----:R-:W-:-:S13]  /*7230*/  ISETP.NE.AND P0, PT, R3, RZ, PT ;  /* 0x000000ff0300720c */ /* 0x001fda0003f05270 */
[----:B------:R-:W-:Y:S05]  /*7240*/  @P0 EXIT ;  /* 0x000000000000094d */ /* 0x000fea0003800000 */
[----:B------:R-:W-:Y:S01]  /*7250*/  LOP3.LUT P0, RZ, R8, 0xff, RZ, 0xc0, !PT ;  /* 0x000000ff08ff7812 */ /* 0x000fe2000780c0ff */
[----:B------:R-:W-:Y:S02]  /*7260*/  IMAD.MOV.U32 R3, RZ, RZ, 0x1 ;  /* 0x00000001ff037424 */ /* 0x000fe400078e00ff */
[----:B------:R-:W-:-:S10]  /*7270*/  IMAD.MOV.U32 R8, RZ, RZ, RZ ;  /* 0x000000ffff087224 */ /* 0x000fd400078e00ff */
[----:B------:R-:W-:Y:S05]  /*7280*/  @!P0 BRA `(.L_x_164) ;  /* 0x0000000c00588947 */ /* 0x000fea0003800000 */
[----:B------:R-:W0:Y:S01]  /*7290*/  LDC R3, c[0x0][0x28c] ;  /* 0x0000a300ff037b82 */ /* 0x000e220000000800 */
[----:B------:R-:W-:Y:S01]  /*72a0*/  ULDC UR5, c[0x0][0x658] ;  /* 0x0001960000057ab9 */ /* 0x000fe20000000800 */
[----:B------:R-:W-:Y:S01]  /*72b0*/  UMOV UR6, 0xffffffff ;  /* 0xffffffff00067882 */ /* 0x000fe20000000000 */
[----:B------:R-:W-:Y:S01]  /*72c0*/  BSSY B0, `(.L_x_164) ;  /* 0x00000d2000007945 */ /* 0x000fe20003800000 */
[----:B------:R-:W-:Y:S01]  /*72d0*/  USHF.L.U32 UR6, UR6, UR5, URZ ;  /* 0x0000000506067299 */ /* 0x000fe2000800063f */
[----:B------:R-:W-:Y:S01]  /*72e0*/  IMAD.MOV.U32 R10, RZ, RZ, 0x1 ;  /* 0x00000001ff0a7424 */ /* 0x000fe200078e00ff */
[----:B------:R-:W-:Y:S01]  /*72f0*/  LOP3.LUT R13, R18, 0x2, RZ, 0xfc, !PT ;  /* 0x00000002120d7812 */ /* 0x000fe200078efcff */
[----:B------:R-:W-:Y:S01]  /*7300*/  IMAD.MOV.U32 R8, RZ, RZ, RZ ;  /* 0x000000ffff087224 */ /* 0x000fe200078e00ff */
[----:B------:R-:W1:Y:S01]  /*7310*/  S2UR UR8, SR_CgaCtaId ;  /* 0x00000000000879c3 */ /* 0x000e620000008800 */
[----:B------:R-:W-:Y:S01]  /*7320*/  ULDC UR4, c[0x0][0x600] ;  /* 0x0001800000047ab9 */ /* 0x000fe20000000800 */
[----:B------:R-:W-:Y:S01]  /*7330*/  UMOV UR7, 0x1 ;  /* 0x0000000100077882 */ /* 0x000fe20000000000 */
[----:B------:R-:W-:-:S02]  /*7340*/  UIADD3 UR4, UR4, -0x1, URZ ;  /* 0xffffffff04047890 */ /* 0x000fc4000fffe03f */
[----:B------:R-:W-:Y:S02]  /*7350*/  USHF.L.U32 UR5, UR7, UR5, URZ ;  /* 0x0000000507057299 */ /* 0x000fe4000800063f */
[----:B------:R-:W-:Y:S01]  /*7360*/  ULOP3.LUT UR6, URZ, UR6, URZ, 0x33, !UPT ;  /* 0x000000063f067292 */ /* 0x000fe2000f8e333f */
[----:B------:R-:W-:Y:S01]  /*7370*/  ULDC.64 UR30, c[0x0][0x198] ;  /* 0x00006600001e7ab9 */ /* 0x000fe20000000a00 */
[----:B0-----:R-:W-:-:S05]  /*7380*/  VIADD R3, R3, 0x3f ;  /* 0x0000003f03037836 */ /* 0x001fca0000000000 */
[----:B------:R-:W-:Y:S01]  /*7390*/  SHF.R.S32.HI R4, RZ, 0x1f, R3 ;  /* 0x0000001fff047819 */ /* 0x000fe20000011403 */
[----:B-1----:R-:W-:-:S03]  /*73a0*/  IMAD.U32 R11, RZ, RZ, UR8 ;  /* 0x00000008ff0b7e24 */ /* 0x002fc6000f8e00ff */
[----:B------:R-:W-:Y:S02]  /*73b0*/  LEA.HI R4, R4, R3, RZ, 0x6 ;  /* 0x0000000304047211 */ /* 0x000fe400078f30ff */
[----:B------:R-:W-:Y:S02]  /*73c0*/  MOV R3, 0x1 ;  /* 0x0000000100037802 */ /* 0x000fe40000000f00 */
[----:B------:R-:W-:-:S05]  /*73d0*/  SHF.R.S32.HI R9, RZ, 0x6, R4 ;  /* 0x00000006ff097819 */ /* 0x000fca0000011404 */
[----:B------:R-:W-:-:S07]  /*73e0*/  VIADD R12, R9, 0x1 ;  /* 0x00000001090c7836 */ /* 0x000fce0000000000 */
.L_x_175:
[----:B------:R-:W-:-:S03]  /*73f0*/  UMOV UR7, 0xffffffff ;  /* 0xffffffff00077882 */ /* 0x000fc60000000000 */
[----:B------:R-:W-:Y:S05]  /*7400*/  BRA.DIV UR7, `(.L_x_165) ;  /* 0x0000000e07987947 */ /* 0x000fea000b800000 */
[----:B------:R-:W-:-:S13]  /*7410*/  ELECT P6, URZ, PT ;  /* 0x00000000003f782f */ /* 0x000fda00038c0000 */
.L_x_184:
[----:B------:R-:W0:Y:S01]  /*7420*/  LDC R4, c[0x0][0x28c] ;  /* 0x0000a300ff047b82 */ /* 0x000e220000000800 */
[----:B------:R-:W-:Y:S01]  /*7430*/  BSSY B1, `(.L_x_166) ;  /* 0x0000047000017945 */ /* 0x000fe20003800000 */
[----:B0-----:R-:W-:-:S13]  /*7440*/  ISETP.LT.OR P6, PT, R4, 0x1, !P6 ;  /* 0x000000010400780c */ /* 0x001fda00077c1670 */
[----:B------:R-:W-:Y:S05]  /*7450*/  @P6 BRA `(.L_x_167) ;  /* 0x0000000400106947 */ /* 0x000fea0003800000 */
[----:B------:R-:W-:Y:S01]  /*7460*/  IMAD R20, R20, 0x8, R11 ;  /* 0x0000000814147824 */ /* 0x000fe200078e020b */
[----:B------:R-:W-:Y:S01]  /*7470*/  MOV R5, R3 ;  /* 0x0000000300057202 */ /* 0x000fe20000000f00 */
[----:B------:R-:W-:Y:S02]  /*7480*/  IMAD.SHL.U32 R19, R19, 0x40, RZ ;  /* 0x0000004013137824 */ /* 0x000fe400078e00ff */
[----:B------:R-:W-:Y:S02]  /*7490*/  IMAD.MOV.U32 R23, RZ, RZ, RZ ;  /* 0x000000ffff177224 */ /* 0x000fe400078e00ff */
[----:B------:R-:W-:Y:S02]  /*74a0*/  IMAD.MOV.U32 R4, RZ, RZ, R12 ;  /* 0x000000ffff047224 */ /* 0x000fe400078e000c */
[----:B------:R-:W-:Y:S02]  /*74b0*/  IMAD.MOV.U32 R7, RZ, RZ, R8 ;  /* 0x000000ffff077224 */ /* 0x000fe400078e0008 */
[----:B------:R-:W-:-:S07]  /*74c0*/  IMAD.SHL.U32 R20, R20, 0x20, RZ ;  /* 0x0000002014147824 */ /* 0x000fce00078e00ff */
.L_x_170:
[----:B------:R-:W0:Y:S01]  /*74d0*/  S2UR UR7, SR_CgaCtaId ;  /* 0x00000000000779c3 */ /* 0x000e220000008800 */
[----:B------:R-:W-:Y:S02]  /*74e0*/  MOV R14, 0x400 ;  /* 0x00000400000e7802 */ /* 0x000fe40000000f00 */
[----:B------:R-:W-:-:S13]  /*74f0*/  ISETP.NE.AND P1, PT, R0, RZ, PT ;  /* 0x000000ff0000720c */ /* 0x000fda0003f25270 */
[----:B------:R-:W1:Y:S01]  /*7500*/  @!P1 LDC R15, c[0x0][0x500] ;  /* 0x00014000ff0f9b82 */ /* 0x000e620000000800 */
[----:B0-----:R-:W-:-:S05]  /*7510*/  IMAD.U32 R11, RZ, RZ, UR7 ;  /* 0x00000007ff0b7e24 */ /* 0x001fca000f8e00ff */
[----:B------:R-:W-:Y:S02]  /*7520*/  LEA R22, R11, R14, 0x18 ;  /* 0x0000000e0b167211 */ /* 0x000fe400078ec0ff */
[----:B------:R-:W-:-:S03]  /*7530*/  SHF.L.U32 R14, R5, 0x1f, RZ ;  /* 0x0000001f050e7819 */ /* 0x000fc600000006ff */
[----:B------:R-:W-:-:S04]  /*7540*/  IMAD R21, R7, 0x8, R22 ;  /* 0x0000000807157824 */ /* 0x000fc800078e0216 */
[----:B------:R-:W0:Y:S02]  /*7550*/  SYNCS.PHASECHK.TRANS64.TRYWAIT P0, [R21+URZ+0x10], R14 ;  /* 0x0000100e150075a7 */ /* 0x000e24000800017f */
[----:B01----:R-:W-:Y:S05]  /*7560*/  @!P0 BRA `(.L_x_168) ;  /* 0x0000000c00608947 */ /* 0x003fea0003800000 */
.L_x_185:
[----:B0-----:R-:W-:Y:S01]  /*7570*/  PRMT R14, R13, 0x9910, RZ ;  /* 0x000099100d0e7816 */ /* 0x001fe200000000ff */
[----:B------:R0:W-:Y:S03]  /*7580*/  @!P1 SYNCS.ARRIVE.TRANS64 RZ, [R21+URZ], R15 ;  /* 0x0000000f15ff99a7 */ /* 0x0001e6000800003f */
[----:B------:R-:W-:-:S13]  /*7590*/  ISETP.NE.AND P0, PT, R14, 0x2, PT ;  /* 0x000000020e00780c */ /* 0x000fda0003f05270 */
[----:B0-----:R-:W-:Y:S05]  /*75a0*/  @P0 BRA `(.L_x_169) ;  /* 0x0000000000040947 */ /* 0x001fea0003800000 */
[----:B------:R-:W-:Y:S01]  /*75b0*/  BPT.TRAP 0x1 ;  /* 0x000000040000795c */ /* 0x000fe20000300000 */
.L_x_169:
[----:B------:R-:W-:Y:S01]  /*75c0*/  IMAD.SHL.U32 R14, R7, 0x4000, RZ ;  /* 0x00004000070e7824 */ /* 0x000fe200078e00ff */
[----:B------:R-:W-:Y:S01]  /*75d0*/  R2UR UR34, R23 ;  /* 0x00000000172272ca */ /* 0x000fe200000e0000 */
[----:B------:R-:W-:Y:S01]  /*75e0*/  VIADD R4, R4, 0xffffffff ;  /* 0xffffffff04047836 */ /* 0x000fe20000000000 */
[----:B------:R-:W-:Y:S01]  /*75f0*/  R2UR UR33, R21 ;  /* 0x00000000152172ca */ /* 0x000fe200000e0000 */
[----:B------:R-:W-:Y:S01]  /*7600*/  IMAD R15, R11, 0x400, R14 ;  /* 0x000004000b0f7824 */ /* 0x000fe200078e020e */
[----:B------:R-:W-:Y:S01]  /*7610*/  IADD3 R14, R22, R14, RZ ;  /* 0x0000000e160e7210 */ /* 0x000fe20007ffe0ff */
[----:B------:R-:W-:Y:S01]  /*7620*/  UIADD3 UR14, UP0, UR30, 0xf0, URZ ;  /* 0x000000f01e0e7890 */ /* 0x000fe2000ff1e03f */
[----:B------:R-:W-:Y:S01]  /*7630*/  R2UR UR36, R6 ;  /* 0x00000000062472ca */ /* 0x000fe200000e0000 */
[----:B------:R-:W-:Y:S01]  /*7640*/  IMAD R15, R15, 0x4, R22 ;  /* 0x000000040f0f7824 */ /* 0x000fe200078e0216 */
[----:B------:R-:W-:Y:S01]  /*7650*/  R2UR UR8, R14 ;  /* 0x000000000e0872ca */ /* 0x000fe200000e0000 */
[----:B------:R-:W-:Y:S01]  /*7660*/  UIADD3 UR42, UP1, UR30, 0x1f0, URZ ;  /* 0x000001f01e2a7890 */ /* 0x000fe2000ff3e03f */
[----:B------:R-:W-:Y:S01]  /*7670*/  R2UR UR35, R20 ;  /* 0x00000000142372ca */ /* 0x000fe200000e0000 */
[----:B------:R-:W-:Y:S01]  /*7680*/  UIADD3.X UR15, URZ, UR31, URZ, UP0, !UPT ;  /* 0x0000001f3f0f7290 */ /* 0x000fe200087fe43f */
[----:B------:R-:W-:Y:S01]  /*7690*/  R2UR UR24, R15 ;  /* 0x000000000f1872ca */ /* 0x000fe200000e0000 */
[----:B------:R-:W-:Y:S01]  /*76a0*/  UIADD3 UR26, UR34, 0x20, URZ ;  /* 0x00000020221a7890 */ /* 0x000fe2000fffe03f */
[----:B------:R-:W-:Y:S01]  /*76b0*/  R2UR UR19, R19 ;  /* 0x00000000131372ca */ /* 0x000fe200000e0000 */
[----:B------:R-:W-:Y:S01]  /*76c0*/  UIADD3.X UR43, URZ, UR31, URZ, UP1, !UPT ;  /* 0x0000001f3f2b7290 */ /* 0x000fe20008ffe43f */
[----:B------:R-:W-:Y:S01]  /*76d0*/  ISETP.GT.AND P1, PT, R4, 0x1, PT ;  /* 0x000000010400780c */ /* 0x000fe20003f24270 */
[----:B------:R-:W-:Y:S01]  /*76e0*/  VIADD R7, R7, 0x1 ;  /* 0x0000000107077836 */ /* 0x000fe20000000000 */
[----:B------:R-:W-:Y:S01]  /*76f0*/  UMOV UR7, 0xff0000 ;  /* 0x00ff000000077882 */ /* 0x000fe20000000000 */
[----:B------:R-:W-:Y:S01]  /*7700*/  UMOV UR22, 0x0 ;  /* 0x0000000000167882 */ /* 0x000fe20000000000 */
[----:B------:R-:W-:Y:S01]  /*7710*/  UMOV UR23, 0x10000000 ;  /* 0x1000000000177882 */ /* 0x000fe20000000000 */
[----:B------:R-:W-:Y:S01]  /*7720*/  UIADD3 UR16, UR8, 0x20100, URZ ;  /* 0x0002010008107890 */ /* 0x000fe2000fffe03f */
[----:B------:R-:W-:Y:S01]  /*7730*/  ISETP.NE.AND P0, PT, R7, 0x2, PT ;  /* 0x000000020700780c */ /* 0x000fe20003f05270 */
[----:B------:R-:W-:Y:S01]  /*7740*/  UIADD3 UR8, UR8, 0x22100, URZ ;  /* 0x0002210008087890 */ /* 0x000fe2000fffe03f */
[----:B------:R-:W-:Y:S01]  /*7750*/  VIADD R23, R23, 0x40 ;  /* 0x0000004017177836 */ /* 0x000fe20000000000 */
[----:B------:R-:W-:Y:S01]  /*7760*/  UIADD3 UR32, UR24, 0x100, URZ ;  /* 0x0000010018207890 */ /* 0x000fe2000fffe03f */
[----:B------:R-:W-:Y:S01]  /*7770*/  SEL R14, RZ, 0x1, P0 ;  /* 0x00000001ff0e7807 */ /* 0x000fe20000000000 */
[----:B------:R-:W-:Y:S01]  /*7780*/  UIADD3 UR24, UR24, 0x8100, URZ ;  /* 0x0000810018187890 */ /* 0x000fe2000fffe03f */
[----:B------:R-:W-:Y:S01]  /*7790*/  SEL R7, R7, RZ, P0 ;  /* 0x000000ff07077207 */ /* 0x000fe20000000000 */
[----:B------:R-:W-:Y:S01]  /*77a0*/  UMOV UR25, UR33 ;  /* 0x0000002100197c82 */ /* 0x000fe20008000000 */
[----:B------:R-:W-:Y:S01]  /*77b0*/  UMOV UR28, UR36 ;  /* 0x00000024001c7c82 */ /* 0x000fe20008000000 */
[----:B------:R-:W-:Y:S01]  /*77c0*/  UMOV UR27, UR35 ;  /* 0x00000023001b7c82 */ /* 0x000fe20008000000 */
[----:B------:R-:W-:Y:S01]  /*77d0*/  UMOV UR17, UR33 ;  /* 0x0000002100117c82 */ /* 0x000fe20008000000 */
[----:B------:R-:W-:Y:S01]  /*77e0*/  UMOV UR18, UR34 ;  /* 0x0000002200127c82 */ /* 0x000fe20008000000 */
[----:B------:R-:W-:Y:S01]  /*77f0*/  UMOV UR20, UR36 ;  /* 0x0000002400147c82 */ /* 0x000fe20008000000 */
[----:B------:R0:W-:Y:S01]  /*7800*/  UTMALDG.3D.MULTICAST [UR32], [UR14], UR7, desc[UR22] ;  /* 0x000016200e0073b4 */ /* 0x0001e20008011807 */
[----:B------:R-:W-:Y:S01]  /*7810*/  UMOV UR9, UR33 ;  /* 0x0000002100097c82 */ /* 0x000fe20008000000 */
[----:B------:R-:W-:Y:S01]  /*7820*/  UMOV UR11, UR19 ;  /* 0x00000013000b7c82 */ /* 0x000fe20008000000 */
[----:B------:R-:W-:Y:S01]  /*7830*/  UMOV UR12, UR36 ;  /* 0x00000024000c7c82 */ /* 0x000fe20008000000 */
[----:B------:R-:W-:Y:S01]  /*7840*/  UMOV UR10, UR26 ;  /* 0x0000001a000a7c82 */ /* 0x000fe20008000000 */
[----:B------:R-:W-:Y:S01]  /*7850*/  LOP3.LUT R5, R5, R14, RZ, 0x3c, !PT ;  /* 0x0000000e05057212 */ /* 0x000fe200078e3cff */
[----:B------:R0:W-:Y:S01]  /*7860*/  UTMALDG.3D.MULTICAST [UR24], [UR14], UR7, desc[UR22] ;  /* 0x000016180e0073b4 */ /* 0x0001e20008011807 */
[----:B------:R0:W-:Y:S01]  /*7870*/  UTMALDG.3D [UR16], [UR42], desc[UR22] ;  /* 0x000016102a0075b4 */ /* 0x0001e20008011000 */
[----:B------:R0:W-:Y:S02]  /*7880*/  UTMALDG.3D [UR8], [UR42], desc[UR22] ;  /* 0x000016082a0075b4 */ /* 0x0001e40008011000 */
[----:B0-----:R-:W-:Y:S05]  /*7890*/  @P1 BRA `(.L_x_170) ;  /* 0xfffffffc000c1947 */ /* 0x001fea000383ffff */
.L_x_167:
[----:B------:R-:W-:Y:S05]  /*78a0*/  BSYNC B1 ;  /* 0x0000000000017941 */ /* 0x000fea0003800000 */
.L_x_166:
[----:B------:R-:W-:Y:S01]  /*78b0*/  LOP3.LUT P1, RZ, R10, 0xff, RZ, 0xc0, !PT ;  /* 0x000000ff0aff7812 */ /* 0x000fe2000782c0ff */
[----:B------:R-:W-:Y:S01]  /*78c0*/  IMAD.IADD R8, R9, 0x1, R8 ;  /* 0x0000000109087824 */ /* 0x000fe200078e0208 */
[----:B------:R-:W-:Y:S01]  /*78d0*/  IADD3 R16, P2, R16, UR38, RZ ;  /* 0x0000002610107c10 */ /* 0x000fe2000ff5e0ff */
[----:B------:R-:W-:Y:S01]  /*78e0*/  ULDC.64 UR8, c[0x0][0x650] ;  /* 0x0001940000087ab9 */ /* 0x000fe20000000a00 */
[----:B------:R-:W-:Y:S01]  /*78f0*/  BSSY B1, `(.L_x_171) ;  /* 0x000006c000017945 */ /* 0x000fe20003800000 */
[----:B------:R-:W-:Y:S01]  /*7900*/  IMAD.MOV.U32 R20, RZ, RZ, -0x1 ;  /* 0xffffffffff147424 */ /* 0x000fe200078e00ff */
[----:B------:R-:W-:Y:S01]  /*7910*/  SHF.R.U32.HI R4, RZ, 0x1, R8 ;  /* 0x00000001ff047819 */ /* 0x000fe20000011608 */
[----:B------:R-:W-:Y:S01]  /*7920*/  IMAD.MOV.U32 R19, RZ, RZ, -0x1 ;  /* 0xffffffffff137424 */ /* 0x000fe200078e00ff */
[----:B------:R-:W-:Y:S02]  /*7930*/  ISETP.GT.U32.AND P0, PT, R8, 0x1, PT ;  /* 0x000000010800780c */ /* 0x000fe40003f04070 */
[----:B------:R-:W-:-:S02]  /*7940*/  LOP3.LUT R4, R4, 0x1, RZ, 0xc0, !PT ;  /* 0x0000000104047812 */ /* 0x000fc400078ec0ff */
[----:B------:R-:W-:Y:S01]  /*7950*/  ISETP.LT.U32.AND P0, PT, R9, 0x2, P0 ;  /* 0x000000020900780c */ /* 0x000fe20000701070 */
[----:B------:R-:W0:Y:S01]  /*7960*/  @P1 S2R R11, SR_CgaCtaId ;  /* 0x00000000000b1919 */ /* 0x000e220000008800 */
[----:B------:R-:W-:Y:S02]  /*7970*/  @P1 MOV R6, 0x400 ;  /* 0x0000040000061802 */ /* 0x000fe40000000f00 */
[----:B------:R-:W-:Y:S02]  /*7980*/  IADD3.X R17, R17, UR41, RZ, P2, !PT ;  /* 0x0000002911117c10 */ /* 0x000fe400097fe4ff */
[----:B------:R-:W-:Y:S02]  /*7990*/  ISETP.GE.U32.AND P2, PT, R16, UR8, PT ;  /* 0x0000000810007c0c */ /* 0x000fe4000bf46070 */
[----:B------:R-:W-:Y:S02]  /*79a0*/  LOP3.LUT R8, R8, 0x1, RZ, 0xc0, !PT ;  /* 0x0000000108087812 */ /* 0x000fe400078ec0ff */
[----:B------:R-:W-:-:S02]  /*79b0*/  PRMT R10, RZ, 0x7610, R10 ;  /* 0x00007610ff0a7816 */ /* 0x000fc4000000000a */
[----:B0-----:R-:W-:-:S04]  /*79c0*/  @P1 LEA R6, R11, R6, 0x18 ;  /* 0x000000060b061211 */ /* 0x001fc800078ec0ff */
[----:B------:R0:W-:Y:S01]  /*79d0*/  @P1 SYNCS.ARRIVE.TRANS64.A1T0 RZ, [R6+URZ+0x38], RZ ;  /* 0x000038ff06ff19a7 */ /* 0x0001e2000810003f */
[----:B------:R-:W-:Y:S02]  /*79e0*/  ISETP.NE.U32.AND P1, PT, R4, 0x1, PT ;  /* 0x000000010400780c */ /* 0x000fe40003f25070 */
[----:B------:R-:W-:Y:S02]  /*79f0*/  SEL R4, RZ, 0x1, !P0 ;  /* 0x00000001ff047807 */ /* 0x000fe40004000000 */
[----:B------:R-:W-:Y:S02]  /*7a00*/  ISETP.GE.U32.AND.EX P0, PT, R17, UR9, PT, P2 ;  /* 0x0000000911007c0c */ /* 0x000fe4000bf06120 */
[----:B------:R-:W-:Y:S01]  /*7a10*/  ISETP.GT.U32.AND P1, PT, R9, 0x1, !P1 ;  /* 0x000000010900780c */ /* 0x000fe20004f24070 */
[----:B0-----:R-:W-:-:S03]  /*7a20*/  IMAD.MOV.U32 R6, RZ, RZ, -0x1 ;  /* 0xffffffffff067424 */ /* 0x001fc600078e00ff */
[----:B------:R-:W-:-:S04]  /*7a30*/  SEL R5, RZ, 0x1, !P1 ;  /* 0x00000001ff057807 */ /* 0x000fc80004800000 */
[--C-:B------:R-:W-:Y:S02]  /*7a40*/  LOP3.LUT R3, R5, R3, R4.reuse, 0x96, !PT ;  /* 0x0000000305037212 */ /* 0x100fe400078e9604 */
[----:B------:R-:W-:Y:S01]  /*7a50*/  PRMT R4, RZ, 0x7610, R4 ;  /* 0x00007610ff047816 */ /* 0x000fe20000000004 */
[----:B------:R-:W-:Y:S06]  /*7a60*/  @P0 BRA `(.L_x_172) ;  /* 0x0000000400500947 */ /* 0x000fec0003800000 */
[----:B------:R-:W0:Y:S01]  /*7a70*/  S2R R19, SR_CTAID.X ;  /* 0x0000000000137919 */ /* 0x000e220000002500 */
[----:B------:R-:W-:Y:S01]  /*7a80*/  ULDC.64 UR8, c[0x0][0x628] ;  /* 0x00018a0000087ab9 */ /* 0x000fe20000000a00 */
[----:B------:R-:W1:Y:S01]  /*7a90*/  LDC R20, c[0x0][0x144] ;  /* 0x00005100ff147b82 */ /* 0x000e620000000800 */
[----:B------:R-:W-:Y:S01]  /*7aa0*/  ISETP.NE.U32.AND P0, PT, RZ, UR8, PT ;  /* 0x00000008ff007c0c */ /* 0x000fe2000bf05070 */
[----:B------:R-:W2:Y:S01]  /*7ab0*/  S2R R14, SR_CTAID.Y ;  /* 0x00000000000e7919 */ /* 0x000ea20000002600 */
[----:B------:R-:W-:Y:S01]  /*7ac0*/  ULDC UR10, c[0x0][0x630] ;  /* 0x00018c00000a7ab9 */ /* 0x000fe20000000800 */
[----:B------:R-:W-:Y:S01]  /*7ad0*/  ULDC UR11, c[0x0][0x150] ;  /* 0x00005400000b7ab9 */ /* 0x000fe20000000800 */
[----:B------:R-:W-:Y:S01]  /*7ae0*/  ISETP.NE.AND.EX P0, PT, RZ, UR9, PT, P0 ;  /* 0x00000009ff007c0c */ /* 0x000fe2000bf05300 */
[----:B------:R-:W-:Y:S01]  /*7af0*/  IMAD.MOV.U32 R5, RZ, RZ, R17 ;  /* 0x000000ffff057224 */ /* 0x000fe200078e0011 */
[----:B------:R-:W-:Y:S02]  /*7b00*/  MOV R4, R16 ;  /* 0x0000001000047202 */ /* 0x000fe40000000f00 */
[----:B0-----:R-:W-:-:S09]  /*7b10*/  I2FP.F32.U32 R21, R19 ;  /* 0x0000001300157245 */ /* 0x001fd20000201000 */
[----:B------:R-:W-:Y:S05]  /*7b20*/  @!P0 BRA `(.L_x_173) ;  /* 0x0000000000288947 */ /* 0x000fea0003800000 */
[----:B------:R-:W-:Y:S02]  /*7b30*/  ULDC UR7, c[0x0][0x634] ;  /* 0x00018d0000077ab9 */ /* 0x000fe40000000800 */
[----:B------:R-:W-:-:S05]  /*7b40*/  IADD3 R5, P0, R16, UR7, RZ ;  /* 0x0000000710057c10 */ /* 0x000fca000ff1e0ff */
[----:B------:R-:W-:-:S04]  /*7b50*/  IMAD.X R15, RZ, RZ, R17, P0 ;  /* 0x000000ffff0f7224 */ /* 0x000fc800000e0611 */
[----:B------:R-:W-:-:S04]  /*7b60*/  IMAD.WIDE.U32 R6, R15, UR8, RZ ;  /* 0x000000080f067c25 */ /* 0x000fc8000f8e00ff */
[----:B------:R-:W-:-:S04]  /*7b70*/  IMAD.WIDE.U32 R6, P0, R5, UR9, R6 ;  /* 0x0000000905067c25 */ /* 0x000fc8000f800006 */
[----:B------:R-:W-:-:S04]  /*7b80*/  IMAD.WIDE.U32 R4, R5, UR8, RZ ;  /* 0x0000000805047c25 */ /* 0x000fc8000f8e00ff */
[----:B------:R-:W-:Y:S01]  /*7b90*/  IMAD.MOV.U32 R4, RZ, RZ, R7 ;  /* 0x000000ffff047224 */ /* 0x000fe200078e0007 */
[----:B------:R-:W-:Y:S01]  /*7ba0*/  IADD3 RZ, P1, R5, R6, RZ ;  /* 0x0000000605ff7210 */ /* 0x000fe20007f3e0ff */
[----:B------:R-:W-:-:S04]  /*7bb0*/  IMAD.X R5, RZ, RZ, RZ, P0 ;  /* 0x000000ffff057224 */ /* 0x000fc800000e06ff */
[----:B------:R-:W-:-:S08]  /*7bc0*/  IMAD.WIDE.U32.X R4, R15, UR9, R4, P1 ;  /* 0x000000090f047c25 */ /* 0x000fd000088e0404 */
.L_x_173:
[----:B------:R-:W-:Y:S01]  /*7bd0*/  FMUL R21, R21, UR11 ;  /* 0x0000000b15157c20 */ /* 0x000fe20008400000 */
[--C-:B------:R-:W-:Y:S01]  /*7be0*/  SHF.R.U64 R15, R4, UR10, R5.reuse ;  /* 0x0000000a040f7c19 */ /* 0x100fe20008001205 */
[----:B------:R-:W-:Y:S01]  /*7bf0*/  ULDC.64 UR8, c[0x0][0x620] ;  /* 0x0001880000087ab9 */ /* 0x000fe20000000a00 */
[----:B------:R-:W-:Y:S01]  /*7c00*/  SHF.R.U32.HI R4, RZ, UR10, R5 ;  /* 0x0000000aff047c19 */ /* 0x000fe20008011605 */
[----:B------:R-:W-:Y:S01]  /*7c10*/  ULDC.64 UR10, c[0x0][0x640] ;  /* 0x00019000000a7ab9 */ /* 0x000fe20000000a00 */
[----:B------:R-:W-:Y:S01]  /*7c20*/  IADD3 R5, P0, RZ, -R15, RZ ;  /* 0x8000000fff057210 */ /* 0x000fe20007f1e0ff */
[----:B------:R-:W0:Y:S01]  /*7c30*/  F2I.U32.TRUNC.NTZ R21, R21 ;  /* 0x0000001500157305 */ /* 0x000e22000020f000 */
[----:B------:R-:W-:-:S03]  /*7c40*/  ULDC UR7, c[0x0][0x618] ;  /* 0x0001860000077ab9 */ /* 0x000fc60000000800 */
[----:B------:R-:W-:Y:S01]  /*7c50*/  IMAD.X R4, RZ, RZ, ~R4, P0 ;  /* 0x000000ffff047224 */ /* 0x000fe200000e0e04 */
[----:B------:R-:W-:-:S03]  /*7c60*/  ISETP.NE.U32.AND P0, PT, RZ, UR10, PT ;  /* 0x0000000aff007c0c */ /* 0x000fc6000bf05070 */
[----:B------:R-:W-:Y:S01]  /*7c70*/  IMAD R4, R4, UR8, RZ ;  /* 0x0000000804047c24 */ /* 0x000fe2000f8e02ff */
[----:B------:R-:W-:-:S03]  /*7c80*/  ISETP.NE.AND.EX P0, PT, RZ, UR11, PT, P0 ;  /* 0x0000000bff007c0c */ /* 0x000fc6000bf05300 */
[C---:B------:R-:W-:Y:S02]  /*7c90*/  IMAD R7, R5.reuse, UR9, R4 ;  /* 0x0000000905077c24 */ /* 0x040fe4000f8e0204 */
[----:B------:R-:W-:Y:S01]  /*7ca0*/  IMAD.WIDE.U32 R4, R5, UR8, R16 ;  /* 0x0000000805047c25 */ /* 0x000fe2000f8e0010 */
[----:B------:R-:W-:-:S03]  /*7cb0*/  ULDC UR8, c[0x0][0x154] ;  /* 0x0000550000087ab9 */ /* 0x000fc60000000800 */
[----:B0-----:R-:W-:Y:S02]  /*7cc0*/  IMAD.MOV R6, RZ, RZ, -R21 ;  /* 0x000000ffff067224 */ /* 0x001fe400078e0a15 */
[----:B------:R-:W0:Y:S01]  /*7cd0*/  LDC R21, c[0x0][0x148] ;  /* 0x00005200ff157b82 */ /* 0x000e220000000800 */
[----:B------:R-:W-:Y:S02]  /*7ce0*/  IMAD.IADD R5, R5, 0x1, R7 ;  /* 0x0000000105057824 */ /* 0x000fe400078e0207 */
[----:B-1----:R-:W-:Y:S01]  /*7cf0*/  IMAD R19, R20, R6, R19 ;  /* 0x0000000614137224 */ /* 0x002fe200078e0213 */
[----:B--2---:R-:W-:Y:S02]  /*7d00*/  I2FP.F32.U32 R6, R14 ;  /* 0x0000000e00067245 */ /* 0x004fe40000201000 */
[--C-:B------:R-:W-:Y:S02]  /*7d10*/  SHF.R.U64 R20, R4, UR7, R5.reuse ;  /* 0x0000000704147c19 */ /* 0x100fe40008001205 */
[----:B------:R-:W-:Y:S01]  /*7d20*/  SHF.R.U32.HI R5, RZ, UR7, R5 ;  /* 0x00000007ff057c19 */ /* 0x000fe20008011605 */
[----:B------:R-:W-:Y:S01]  /*7d30*/  FMUL R6, R6, UR8 ;  /* 0x0000000806067c20 */ /* 0x000fe20008400000 */
[----:B------:R-:W-:-:S02]  /*7d40*/  ULDC UR7, c[0x0][0x608] ;  /* 0x0001820000077ab9 */ /* 0x000fc40000000800 */
[--C-:B------:R-:W-:Y:S01]  /*7d50*/  SHF.R.U32.HI R4, RZ, UR7, R5.reuse ;  /* 0x00000007ff047c19 */ /* 0x100fe20008011605 */
[----:B------:R1:W2:Y:S01]  /*7d60*/  F2I.U32.TRUNC.NTZ R24, R6 ;  /* 0x0000000600187305 */ /* 0x0002a2000020f000 */
[----:B------:R-:W-:Y:S01]  /*7d70*/  SHF.R.U64 R23, R20, UR7, R5 ;  /* 0x0000000714177c19 */ /* 0x000fe20008001205 */
[----:B------:R-:W-:Y:S02]  /*7d80*/  ULDC UR7, c[0x0][0x658] ;  /* 0x0001960000077ab9 */ /* 0x000fe40000000800 */
[--C-:B------:R-:W-:Y:S02]  /*7d90*/  SHF.R.U32.HI R25, RZ, UR7, R4.reuse ;  /* 0x00000007ff197c19 */ /* 0x100fe40008011604 */
[----:B------:R-:W-:-:S03]  /*7da0*/  SHF.R.U64 R22, R23, UR7, R4 ;  /* 0x0000000717167c19 */ /* 0x000fc60008001204 */
[----:B------:R-:W-:Y:S01]  /*7db0*/  IMAD.MOV.U32 R5, RZ, RZ, R25 ;  /* 0x000000ffff057224 */ /* 0x000fe200078e0019 */
[----:B------:R-:W-:Y:S01]  /*7dc0*/  MOV R4, R22 ;  /* 0x0000001600047202 */ /* 0x000fe20000000f00 */
[----:B-1----:R-:W-:Y:S06]  /*7dd0*/  @!P0 BRA `(.L_x_174) ;  /* 0x0000000000288947 */ /* 0x002fec0003800000 */
        /* <DEDUP_REMOVED lines=10> */
.L_x_174:
[----:B------:R-:W-:Y:S01]  /*7e80*/  ISETP.NE.AND P0, PT, R2, 0x1, PT ;  /* 0x000000010200780c */ /* 0x000fe20003f05270 */
[----:B------:R-:W-:Y:S01]  /*7e90*/  ULDC UR7, c[0x0][0x648] ;  /* 0x0001920000077ab9 */ /* 0x000fe20000000800 */
[----:B------:R-:W-:Y:S01]  /*7ea0*/  LOP3.LUT R23, R23, UR6, RZ, 0xc0, !PT ;  /* 0x0000000617177c12 */ /* 0x000fe2000f8ec0ff */
[----:B--2---:R-:W-:Y:S01]  /*7eb0*/  IMAD.MOV R24, RZ, RZ, -R24 ;  /* 0x000000ffff187224 */ /* 0x004fe200078e0a18 */
[----:B------:R-:W-:Y:S01]  /*7ec0*/  SHF.R.U64 R4, R4, UR7, R5 ;  /* 0x0000000704047c19 */ /* 0x000fe20008001205 */
[----:B------:R-:W-:Y:S01]  /*7ed0*/  ULDC UR7, c[0x0][0x638] ;  /* 0x00018e0000077ab9 */ /* 0x000fe20000000800 */
[----:B------:R-:W-:Y:S01]  /*7ee0*/  LOP3.LUT R7, R20, UR4, RZ, 0xc0, !PT ;  /* 0x0000000414077c12 */ /* 0x000fe2000f8ec0ff */
[----:B------:R-:W-:Y:S01]  /*7ef0*/  ULDC UR8, c[0x0][0x610] ;  /* 0x0001840000087ab9 */ /* 0x000fe20000000800 */
[----:B------:R-:W-:Y:S01]  /*7f00*/  MOV R6, R15 ;  /* 0x0000000f00067202 */ /* 0x000fe20000000f00 */
[----:B------:R-:W-:Y:S02]  /*7f10*/  IMAD.MOV R5, RZ, RZ, -R4 ;  /* 0x000000ffff057224 */ /* 0x000fe400078e0a04 */
[----:B------:R-:W-:-:S02]  /*7f20*/  IMAD R4, R4, UR5, R23 ;  /* 0x0000000504047c24 */ /* 0x000fc4000f8e0217 */
[----:B0-----:R-:W-:Y:S02]  /*7f30*/  @P0 IMAD R19, R21, R24, R14 ;  /* 0x0000001815130224 */ /* 0x001fe400078e020e */
[----:B------:R-:W-:Y:S01]  /*7f40*/  IMAD R22, R5, UR7, R22 ;  /* 0x0000000705167c24 */ /* 0x000fe2000f8e0216 */
[----:B------:R-:W-:Y:S01]  /*7f50*/  ULDC UR7, c[0x0][0x600] ;  /* 0x0001800000077ab9 */ /* 0x000fe20000000800 */
[----:B------:R-:W-:Y:S02]  /*7f60*/  IMAD R20, R4, UR8, R19 ;  /* 0x0000000804147c24 */ /* 0x000fe4000f8e0213 */
[----:B------:R-:W-:Y:S02]  /*7f70*/  IMAD R5, R22, UR7, R7 ;  /* 0x0000000716057c24 */ /* 0x000fe4000f8e0207 */
[----:B------:R-:W-:-:S03]  /*7f80*/  IMAD.MOV.U32 R4, RZ, RZ, 0x1 ;  /* 0x00000001ff047424 */ /* 0x000fc600078e00ff */
[----:B------:R-:W-:Y:S02]  /*7f90*/  SEL R19, R5, R20, !P0 ;  /* 0x0000001405137207 */ /* 0x000fe40004000000 */
[----:B------:R-:W-:-:S07]  /*7fa0*/  SEL R20, R20, R5, !P0 ;  /* 0x0000000514147207 */ /* 0x000fce0004000000 */
.L_x_172:
[----:B------:R-:W-:Y:S05]  /*7fb0*/  BSYNC B1 ;  /* 0x0000000000017941 */ /* 0x000fea0003800000 */
.L_x_171:
[----:B------:R-:W-:-:S13]  /*7fc0*/  LOP3.LUT P0, RZ, R4, 0xff, RZ, 0xc0, !PT ;  /* 0x000000ff04ff7812 */ /* 0x000fda000780c0ff */
[----:B------:R-:W-:Y:S05]  /*7fd0*/  @P0 BRA `(.L_x_175) ;  /* 0xfffffff400040947 */ /* 0x000fea000383ffff */
[----:B------:R-:W-:Y:S05]  /*7fe0*/  BSYNC B0 ;  /* 0x0000000000007941 */ /* 0x000fea0003800000 */
.L_x_164:
[----:B------:R-:W-:-:S03]  /*7ff0*/  UMOV UR7, 0xffffffff ;  /* 0xffffffff00077882 */ /* 0x000fc60000000000 */
[----:B------:R-:W-:Y:S05]  /*8000*/  BRA.DIV UR7, `(.L_x_176) ;  /* 0x0000000207cc7947 */ /* 0x000fea000b800000 */
[----:B------:R-:W-:-:S13]  /*8010*/  ELECT P6, URZ, PT ;  /* 0x00000000003f782f */ /* 0x000fda00038c0000 */
.L_x_188:
[----:B------:R-:W-:Y:S04]  /*8020*/  BSSY B0, `(.L_x_177) ;  /* 0x0000019000007945 */ /* 0x000fe80003800000 */
[----:B------:R-:W-:Y:S05]  /*8030*/  @!P6 BRA `(.L_x_178) ;  /* 0x00000000005ce947 */ /* 0x000fea0003800000 */
[----:B------:R-:W-:-:S04]  /*8040*/  LOP3.LUT R18, R18, 0x2, RZ, 0xfc, !PT ;  /* 0x0000000212127812 */ /* 0x000fc800078efcff */
[----:B------:R-:W-:-:S13]  /*8050*/  ISETP.NE.AND P0, PT, R18, 0x3, PT ;  /* 0x000000031200780c */ /* 0x000fda0003f05270 */
[----:B------:R-:W-:Y:S05]  /*8060*/  @!P0 BRA `(.L_x_179) ;  /* 0x0000000000048947 */ /* 0x000fea0003800000 */
[----:B------:R-:W-:Y:S01]  /*8070*/  BPT.TRAP 0x1 ;  /* 0x000000040000795c */ /* 0x000fe20000300000 */
.L_x_179:
[----:B------:R-:W0:Y:S01]  /*8080*/  S2R R5, SR_CgaCtaId ;  /* 0x0000000000057919 */ /* 0x000e220000008800 */
[----:B------:R-:W-:Y:S02]  /*8090*/  MOV R0, 0x400 ;  /* 0x0000040000007802 */ /* 0x000fe40000000f00 */
[----:B------:R-:W-:Y:S02]  /*80a0*/  SHF.L.U32 R2, R3, 0x1f, RZ ;  /* 0x0000001f03027819 */ /* 0x000fe400000006ff */
[----:B0-----:R-:W-:-:S05]  /*80b0*/  LEA R5, R5, R0, 0x18 ;  /* 0x0000000005057211 */ /* 0x001fca00078ec0ff */
[----:B------:R-:W-:-:S04]  /*80c0*/  VIADD R5, R5, 0x10 ;  /* 0x0000001005057836 */ /* 0x000fc80000000000 */
[C---:B------:R-:W-:Y:S02]  /*80d0*/  IMAD R7, R8.reuse, 0x8, R5 ;  /* 0x0000000808077824 */ /* 0x040fe400078e0205 */
[----:B------:R-:W-:Y:S02]  /*80e0*/  VIADD R8, R8, 0x1 ;  /* 0x0000000108087836 */ /* 0x000fe40000000000 */
[----:B------:R-:W0:Y:S03]  /*80f0*/  SYNCS.PHASECHK.TRANS64.TRYWAIT P0, [R7+URZ], R2 ;  /* 0x00000002070075a7 */ /* 0x000e26000800017f */
[----:B------:R-:W-:-:S04]  /*8100*/  ISETP.NE.AND P1, PT, R8, 0x2, PT ;  /* 0x000000020800780c */ /* 0x000fc80003f25270 */
[----:B------:R-:W-:Y:S02]  /*8110*/  SEL R0, RZ, 0x1, P1 ;  /* 0x00000001ff007807 */ /* 0x000fe40000800000 */
[----:B------:R-:W-:Y:S02]  /*8120*/  SEL R8, R8, RZ, P1 ;  /* 0x000000ff08087207 */ /* 0x000fe40000800000 */
[----:B------:R-:W-:Y:S01]  /*8130*/  LOP3.LUT R0, R3, R0, RZ, 0x3c, !PT ;  /* 0x0000000003007212 */ /* 0x000fe200078e3cff */
[----:B0-----:R-:W-:Y:S06]  /*8140*/  @!P0 BRA `(.L_x_180) ;  /* 0x00000000009c8947 */ /* 0x001fec0003800000 */
.L_x_189:
[----:B------:R-:W-:Y:S01]  /*8150*/  IMAD R5, R8, 0x8, R5 ;  /* 0x0000000808057824 */ /* 0x000fe200078e0205 */
[----:B------:R-:W-:-:S07]  /*8160*/  SHF.L.U32 R0, R0, 0x1f, RZ ;  /* 0x0000001f00007819 */ /* 0x000fce00000006ff */
.L_x_181:
[----:B-1----:R1:W2:Y:S02]  /*8170*/  SYNCS.PHASECHK.TRANS64.TRYWAIT P0, [R5+URZ], R0 ;  /* 0x00000000050075a7 */ /* 0x0022a4000800017f */
[----:B--2---:R-:W-:Y:S05]  /*8180*/  @!P0 NANOSLEEP.SYNCS 0x989680 ;  /* 0x009896800000895d */ /* 0x004fea0003900000 */
[----:B------:R-:W2:Y:S02]  /*8190*/  @!P0 SYNCS.PHASECHK.TRANS64 P0, [R5+URZ], R0 ;  /* 0x00000000050085a7 */ /* 0x000ea4000800007f */
[----:B--2---:R-:W-:Y:S05]  /*81a0*/  @!P0 BRA `(.L_x_181) ;  /* 0xfffffffc00f08947 */ /* 0x004fea000383ffff */
.L_x_178:
[----:B------:R-:W-:Y:S05]  /*81b0*/  BSYNC B0 ;  /* 0x0000000000007941 */ /* 0x000fea0003800000 */
.L_x_177:
[----:B------:R-:W-:Y:S05]  /*81c0*/  EXIT ;  /* 0x000000000000794d */ /* 0x000fea0003800000 */
.L_x_21:
[----:B-1----:R1:W2:Y:S02]  /*81d0*/  SYNCS.PHASECHK.TRANS64.TRYWAIT P1, [R3+URZ], R0 ;  /* 0x00000000030075a7 */ /* 0x0022a4000802017f */
[----:B--2---:R-:W-:Y:S05]  /*81e0*/  @!P1 NANOSLEEP.SYNCS 0x989680 ;  /* 0x009896800000995d */ /* 0x004fea0003900000 */
[----:B------:R-:W2:Y:S02]  /*81f0*/  @!P1 SYNCS.PHASECHK.TRANS64 P1, [R3+URZ], R0 ;  /* 0x00000000030095a7 */ /* 0x000ea4000802007f */
[----:B--2---:R-:W-:Y:S05]  /*8200*/  @!P1 BRA `(.L_x_21) ;  /* 0xfffffffc00f09947 */ /* 0x004fea000383ffff */
[----:B------:R-:W-:Y:S05]  /*8210*/  BRA `(.L_x_20) ;  /* 0xffffff9400487947 */ /* 0x000fea000383ffff */
.L_x_26:
[----:B-1----:R1:W2:Y:S02]  /*8220*/  SYNCS.PHASECHK.TRANS64.TRYWAIT P1, [R5+URZ], R4 ;  /* 0x00000004050075a7 */ /* 0x0022a4000802017f */
[----:B--2---:R-:W-:Y:S05]  /*8230*/  @!P1 NANOSLEEP.SYNCS 0x989680 ;  /* 0x009896800000995d */ /* 0x004fea0003900000 */
[----:B------:R-:W2:Y:S02]  /*8240*/  @!P1 SYNCS.PHASECHK.TRANS64 P1, [R5+URZ], R4 ;  /* 0x00000004050095a7 */ /* 0x000ea4000802007f */
[----:B--2---:R-:W-:Y:S05]  /*8250*/  @!P1 BRA `(.L_x_26) ;  /* 0xfffffffc00f09947 */ /* 0x004fea000383ffff */
[----:B------:R-:W-:Y:S05]  /*8260*/  BRA `(.L_x_25) ;  /* 0xffffff9c00587947 */ /* 0x000fea000383ffff */
.L_x_165:
[----:B------:R-:W-:Y:S01]  /*8270*/  BSSY B1, `(.L_x_182) ;  /* 0x0000006000017945 */ /* 0x000fe20003800000 */
[----:B------:R-:W-:-:S07]  /*8280*/  IMAD.MOV.U32 R15, RZ, RZ, -0x1 ;  /* 0xffffffffff0f7424 */ /* 0x000fce00078e00ff */
[----:B------:R-:W-:Y:S05]  /*8290*/  WARPSYNC.COLLECTIVE R15, `(.L_x_183) ;  /* 0x000000000f0c7348 */ /* 0x000fea0003c00000 */
[----:B------:R-:W-:Y:S02]  /*82a0*/  ELECT P6, UR62, PT ;  /* 0x00000000003e782f */ /* 0x000fe400038c0000 */
[----:B------:R-:W-:Y:S01]  /*82b0*/  MOV R14, UR62 ;  /* 0x0000003e000e7c02 */ /* 0x000fe20008000f00 */
[----:B------:R-:W-:Y:S10]  /*82c0*/  ENDCOLLECTIVE ;  /* 0x000000000000791b */ /* 0x000ff40003800000 */
.L_x_183:
[----:B------:R-:W-:Y:S05]  /*82d0*/  BSYNC B1 ;  /* 0x0000000000017941 */ /* 0x000fea0003800000 */
.L_x_182:
[----:B------:R-:W-:Y:S05]  /*82e0*/  BRA `(.L_x_184) ;  /* 0xfffffff0004c7947 */ /* 0x000fea000383ffff */
.L_x_168:
[----:B0-----:R0:W1:Y:S02]  /*82f0*/  SYNCS.PHASECHK.TRANS64.TRYWAIT P0, [R21+URZ+0x10], R14 ;  /* 0x0000100e150075a7 */ /* 0x001064000800017f */
[----:B-1----:R-:W-:Y:S05]  /*8300*/  @!P0 NANOSLEEP.SYNCS 0x989680 ;  /* 0x009896800000895d */ /* 0x002fea0003900000 */
[----:B------:R-:W1:Y:S02]  /*8310*/  @!P0 SYNCS.PHASECHK.TRANS64 P0, [R21+URZ+0x10], R14 ;  /* 0x0000100e150085a7 */ /* 0x000e64000800007f */
[----:B-1----:R-:W-:Y:S05]  /*8320*/  @!P0 BRA `(.L_x_168) ;  /* 0xfffffffc00f08947 */ /* 0x002fea000383ffff */
[----:B------:R-:W-:Y:S05]  /*8330*/  BRA `(.L_x_185) ;  /* 0xfffffff0008c7947 */ /* 0x000fea000383ffff */
.L_x_176:
[----:B------:R-:W-:Y:S01]  /*8340*/  BSSY B0, `(.L_x_186) ;  /* 0x0000006000007945 */ /* 0x000fe20003800000 */
[----:B------:R-:W-:-:S07]  /*8350*/  IMAD.MOV.U32 R15, RZ, RZ, -0x1 ;  /* 0xffffffffff0f7424 */ /* 0x000fce00078e00ff */
[----:B------:R-:W-:Y:S05]  /*8360*/  WARPSYNC.COLLECTIVE R15, `(.L_x_187) ;  /* 0x000000000f0c7348 */ /* 0x000fea0003c00000 */
[----:B------:R-:W-:Y:S02]  /*8370*/  ELECT P6, UR62, PT ;  /* 0x00000000003e782f */ /* 0x000fe400038c0000 */
[----:B------:R-:W-:Y:S01]  /*8380*/  MOV R14, UR62 ;  /* 0x0000003e000e7c02 */ /* 0x000fe20008000f00 */
[----:B------:R-:W-:Y:S10]  /*8390*/  ENDCOLLECTIVE ;  /* 0x000000000000791b */ /* 0x000ff40003800000 */
.L_x_187:
[----:B------:R-:W-:Y:S05]  /*83a0*/  BSYNC B0 ;  /* 0x0000000000007941 */ /* 0x000fea0003800000 */
.L_x_186:
[----:B------:R-:W-:Y:S05]  /*83b0*/  BRA `(.L_x_188) ;  /* 0xfffffffc00187947 */ /* 0x000fea000383ffff */
.L_x_180:
[----:B0-----:R0:W1:Y:S02]  /*83c0*/  SYNCS.PHASECHK.TRANS64.TRYWAIT P0, [R7+URZ], R2 ;  /* 0x00000002070075a7 */ /* 0x001064000800017f */
[----:B-1----:R-:W-:Y:S05]  /*83d0*/  @!P0 NANOSLEEP.SYNCS 0x989680 ;  /* 0x009896800000895d */ /* 0x002fea0003900000 */
[----:B------:R-:W1:Y:S02]  /*83e0*/  @!P0 SYNCS.PHASECHK.TRANS64 P0, [R7+URZ], R2 ;  /* 0x00000002070085a7 */ /* 0x000e64000800007f */
[----:B-1----:R-:W-:Y:S05]  /*83f0*/  @!P0 BRA `(.L_x_180) ;  /* 0xfffffffc00f08947 */ /* 0x002fea000383ffff */
[----:B------:R-:W-:Y:S05]  /*8400*/  BRA `(.L_x_189) ;  /* 0xfffffffc00507947 */ /* 0x000fea000383ffff */
.L_x_190:
[----:B------:R-:W-:-:S00]  /*8410*/  BRA `(.L_x_190) ;  /* 0xfffffffc00fc7947 */ /* 0x000fc0000383ffff */
[----:B------:R-:W-:-:S00]  /*8420*/  NOP ;  /* 0x0000000000007918 */ /* 0x000fc00000000000 */
        /* <DEDUP_REMOVED lines=13> */
.L_x_191:


//--------------------- .nv.global.init           --------------------------
	.section	.nv.global.init,"aw",@progbits
.nv.global.init:
	.type		$str$22,@object
	.size		$str$22,($str$23 - $str$22)
$str$22:
        /*0000*/ 	.byte	0x6b, 0x5f, 0x74, 0x69, 0x6c, 0x65, 0x5f, 0x63, 0x6f, 0x75, 0x6e, 0x74, 0x20, 0x3e, 0x3d, 0x20
        /*0010*/ 	.byte	0x31, 0x00
	.type		$str$23,@object
	.size		$str$23,(__unnamed_1 - $str$23)
$str$23:
        /*0012*/ 	.byte	0x2f, 0x74, 0x6d, 0x70, 0x2f, 0x63, 0x75, 0x74, 0x6c, 0x61, 0x73, 0x73, 0x5f, 0x73, 0x77, 0x65
        /*0022*/ 	.byte	0x65, 0x70, 0x5f, 0x73, 0x72, 0x63, 0x2f, 0x69, 0x6e, 0x63, 0x6c, 0x75, 0x64, 0x65, 0x2f, 0x63
        /*0032*/ 	.byte	0x75, 0x74, 0x6c, 0x61, 0x73, 0x73, 0x2f, 0x67, 0x65, 0x6d, 0x6d, 0x2f, 0x63, 0x6f, 0x6c, 0x6c
        /*0042*/ 	.byte	0x65, 0x63, 0x74, 0x69, 0x76, 0x65, 0x2f, 0x73, 0x6d, 0x39, 0x30, 0x5f, 0x6d, 0x6d, 0x61, 0x5f
        /*0052*/ 	.byte	0x74, 0x6d, 0x61, 0x5f, 0x67, 0x6d, 0x6d, 0x61, 0x5f, 0x73, 0x73, 0x5f, 0x77, 0x61, 0x72, 0x70
        /*0062*/ 	.byte	0x73, 0x70, 0x65, 0x63, 0x69, 0x61, 0x6c, 0x69, 0x7a, 0x65, 0x64, 0x2e, 0x68, 0x70, 0x70, 0x00
	.type		__unnamed_1,@object
	.size		__unnamed_1,(.L_0 - __unnamed_1)
__unnamed_1:
        /*0072*/ 	.byte	0x76, 0x6f, 0x69, 0x64, 0x20, 0x63, 0x75, 0x74, 0x6c, 0x61, 0x73, 0x73, 0x3a, 0x3a, 0x67, 0x65
        /* <DEDUP_REMOVED lines=175> */
        /*0b72*/ 	.byte	0x3a, 0x69, 0x64, 0x65, 0x6e, 0x74, 0x69, 0x74, 0x79, 0x5d, 0x00
.L_0:


//--------------------- .nv.shared._ZN7cutlass13device_kernelINS_4gemm6kernel13GemmUniversalIN4cute5tupleIJiiiiEEENS1_10collective13CollectiveMmaINS1_34MainloopSm90TmaGmmaWarpSpecializedILi2ENS5_IJNS4_1CILi1EEENSA_ILi8EEESB_EEENS1_35KernelTmaWarpSpecializedCooperativeEEENS5_IJNSA_ILi256EEENSA_ILi64EEESH_EEEfNS5_IJlSB_lEEEfSJ_NS4_8TiledMMAINS4_8MMA_AtomIJNS4_4SM904GMMA29MMA_64x64x8_F32TF32TF32_SS_TNILNSN_7ScaleInE1ELSP_1EEEEEENS4_6LayoutINS5_IJNSA_ILi2EEESB_SB_EEENS5_IJSB_NSA_ILi0EEESV_EEEEENS5_IJNS4_10UnderscoreESY_SY_EEEEENS4_23SM90_TMA_LOAD_MULTICASTENS4_14ComposedLayoutINS4_7SwizzleILi3ELi4ELi3EEENS4_18smem_ptr_flag_bitsILi32EEENSS_INS5_IJSC_NSA_ILi32EEEEEENS5_IJS17_SB_EEEEEEEvNS4_8identityENS4_13SM90_TMA_LOADES1B_vS1C_EENS_8epilogue10collective6detail29Sm90TmaWarpSpecializedAdapterINS1G_15DefaultEpilogueIfSJ_SJ_NS1F_6thread17LinearCombinationIfLi1EffLNS1K_9ScaleType4KindE0ELNS_15FloatRoundStyleE2EfEENS1_15EpilogueDefaultEEEEEvvEEEEvNT_6ParamsE --------------------------
	.section	.nv.shared._ZN7cutlass13device_kernelINS_4gemm6kernel13GemmUniversalIN4cute5tupleIJiiiiEEENS1_10collective13CollectiveMmaINS1_34MainloopSm90TmaGmmaWarpSpecializedILi2ENS5_IJNS4_1CILi1EEENSA_ILi8EEESB_EEENS1_35KernelTmaWarpSpecializedCooperativeEEENS5_IJNSA_ILi256EEENSA_ILi64EEESH_EEEfNS5_IJlSB_lEEEfSJ_NS4_8TiledMMAINS4_8MMA_AtomIJNS4_4SM904GMMA29MMA_64x64x8_F32TF32TF32_SS_TNILNSN_7ScaleInE1ELSP_1EEEEEENS4_6LayoutINS5_IJNSA_ILi2EEESB_SB_EEENS5_IJSB_NSA_ILi0EEESV_EEEEENS5_IJNS4_10UnderscoreESY_SY_EEEEENS4_23SM90_TMA_LOAD_MULTICASTENS4_14ComposedLayoutINS4_7SwizzleILi3ELi4ELi3EEENS4_18smem_ptr_flag_bitsILi32EEENSS_INS5_IJSC_NSA_ILi32EEEEEENS5_IJS17_SB_EEEEEEEvNS4_8identityENS4_13SM90_TMA_LOADES1B_vS1C_EENS_8epilogue10collective6detail29Sm90TmaWarpSpecializedAdapterINS1G_15DefaultEpilogueIfSJ_SJ_NS1F_6thread17LinearCombinationIfLi1EffLNS1K_9ScaleType4KindE0ELNS_15FloatRoundStyleE2EfEENS1_15EpilogueDefaultEEEEEvvEEEEvNT_6ParamsE,"aw",@nobits
	.sectionflags	@""
	.align	16
	.zero		1024


//--------------------- .nv.shared.reserved.0     --------------------------
	.section	.nv.shared.reserved.0,"aw",@nobits
	.weak		__nv_reservedSMEM_offset_0_alias
	.size		__nv_reservedSMEM_offset_0_alias, 0, 0
	.other		__nv_reservedSMEM_offset_0_alias,@"STO_CUDA_RESERVED_SHARED STV_DEFAULT"
__nv_reservedSMEM_offset_0_alias:
	.zero		0


//--------------------- .nv.global                --------------------------
	.section	.nv.global,"aw",@nobits
.nv.global:
	.type		_ZN40_INTERNAL_9dccf769_4_k_cu_279d26c3_189014cute1_E,@object
	.size		_ZN40_INTERNAL_9dccf769_4_k_cu_279d26c3_189014cute1_E,(_ZN40_INTERNAL_9dccf769_4_k_cu_279d26c3_189014cuda3std3__45__cpo6cbeginE - _ZN40_INTERNAL_9dccf769_4_k_cu_279d26c3_189014cute1_E)
_ZN40_INTERNAL_9dccf769_4_k_cu_279d26c3_189014cute1_E:
	.zero		1
	.type		_ZN40_INTERNAL_9dccf769_4_k_cu_279d26c3_189014cuda3std3__45__cpo6cbeginE,@object
	.size		_ZN40_INTERNAL_9dccf769_4_k_cu_279d26c3_189014cuda3std3__45__cpo6cbeginE,(_ZN40_INTERNAL_9dccf769_4_k_cu_279d26c3_189014cuda3std3__48in_placeE - _ZN40_INTERNAL_9dccf769_4_k_cu_279d26c3_189014cuda3std3__45__cpo6cbeginE)
_ZN40_INTERNAL_9dccf769_4_k_cu_279d26c3_189014cuda3std3__45__cpo6cbeginE:
	.zero		1
	.type		_ZN40_INTERNAL_9dccf769_4_k_cu_279d26c3_189014cuda3std3__48in_placeE,@object
	.size		_ZN40_INTERNAL_9dccf769_4_k_cu_279d26c3_189014cuda3std3__48in_placeE,(_ZN40_INTERNAL_9dccf769_4_k_cu_279d26c3_189014cuda3std6ranges3__45__cpo9iter_moveE - _ZN40_INTERNAL_9dccf769_4_k_cu_279d26c3_189014cuda3std3__48in_placeE)
_ZN40_INTERNAL_9dccf769_4_k_cu_279d26c3_189014cuda3std3__48in_placeE:
	.zero		1
	.type		_ZN40_INTERNAL_9dccf769_4_k_cu_279d26c3_189014cuda3std6ranges3__45__cpo9iter_moveE,@object
	.size		_ZN40_INTERNAL_9dccf769_4_k_cu_279d26c3_189014cuda3std6ranges3__45__cpo9iter_moveE,(_ZN40_INTERNAL_9dccf769_4_k_cu_279d26c3_189014cuda3std3__45__cpo5beginE - _ZN40_INTERNAL_9dccf769_4_k_cu_279d26c3_189014cuda3std6ranges3__45__cpo9iter_moveE)
_ZN40_INTERNAL_9dccf769_4_k_cu_279d26c3_189014cuda3std6ranges3__45__cpo9iter_moveE:
	.zero		1
	.type		_ZN40_INTERNAL_9dccf769_4_k_cu_279d26c3_189014cuda3std3__45__cpo5beginE,@object
	.size		_ZN40_INTERNAL_9dccf769_4_k_cu_279d26c3_189014cuda3std3__45__cpo5beginE,(_ZN40_INTERNAL_9dccf769_4_k_cu_279d26c3_189014cuda3std3__442_GLOBAL__N__9dccf769_4_k_cu_279d26c3_189016ignoreE - _ZN40_INTERNAL_9dccf769_4_k_cu_279d26c3_189014cuda3std3__45__cpo5beginE)
_ZN40_INTERNAL_9dccf769_4_k_cu_279d26c3_189014cuda3std3__45__cpo5beginE:
	.zero		1
	.type		_ZN40_INTERNAL_9dccf769_4_k_cu_279d26c3_189014cuda3std3__442_GLOBAL__N__9dccf769_4_k_cu_279d26c3_189016ignoreE,@object
	.size		_ZN40_INTERNAL_9dccf769_4_k_cu_279d26c3_189014cuda3std3__442_GLOBAL__N__9dccf769_4_k_cu_279d26c3_189016ignoreE,(_ZN40_INTERNAL_9dccf769_4_k_cu_279d26c3_189014cute7productE - _ZN40_INTERNAL_9dccf769_4_k_cu_279d26c3_189014cuda3std3__442_GLOBAL__N__9dccf769_4_k_cu_279d26c3_189016ignoreE)
_ZN40_INTERNAL_9dccf769_4_k_cu_279d26c3_189014cuda3std3__442_GLOBAL__N__9dccf769_4_k_cu_279d26c3_189016ignoreE:
	.zero		1
	.type		_ZN40_INTERNAL_9dccf769_4_k_cu_279d26c3_189014cute7productE,@object
	.size		_ZN40_INTERNAL_9dccf769_4_k_cu_279d26c3_189014cute7productE,(_ZN40_INTERNAL_9dccf769_4_k_cu_279d26c3_189014cuda3std3__45__cpo3endE - _ZN40_INTERNAL_9dccf769_4_k_cu_279d26c3_189014cute7productE)
_ZN40_INTERNAL_9dccf769_4_k_cu_279d26c3_189014cute7productE:
	.zero		1
	.type		_ZN40_INTERNAL_9dccf769_4_k_cu_279d26c3_189014cuda3std3__45__cpo3endE,@object
	.size		_ZN40_INTERNAL_9dccf769_4_k_cu_279d26c3_189014cuda3std3__45__cpo3endE,(_ZN40_INTERNAL_9dccf769_4_k_cu_279d26c3_189014cuda3std3__419piecewise_constructE - _ZN40_INTERNAL_9dccf769_4_k_cu_279d26c3_189014cuda3std3__45__cpo3endE)
_ZN40_INTERNAL_9dccf769_4_k_cu_279d26c3_189014cuda3std3__45__cpo3endE:
	.zero		1
	.type		_ZN40_INTERNAL_9dccf769_4_k_cu_279d26c3_189014cuda3std3__419piecewise_constructE,@object
	.size		_ZN40_INTERNAL_9dccf769_4_k_cu_279d26c3_189014cuda3std3__419piecewise_constructE,(_ZN40_INTERNAL_9dccf769_4_k_cu_279d26c3_189014cuda3std3__45__cpo4cendE - _ZN40_INTERNAL_9dccf769_4_k_cu_279d26c3_189014cuda3std3__419piecewise_constructE)
_ZN40_INTERNAL_9dccf769_4_k_cu_279d26c3_189014cuda3std3__419piecewise_constructE:
	.zero		1
	.type		_ZN40_INTERNAL_9dccf769_4_k_cu_279d26c3_189014cuda3std3__45__cpo4cendE,@object
	.size		_ZN40_INTERNAL_9dccf769_4_k_cu_279d26c3_189014cuda3std3__45__cpo4cendE,(_ZN40_INTERNAL_9dccf769_4_k_cu_279d26c3_189014cuda3std6ranges3__45__cpo4swapE - _ZN40_INTERNAL_9dccf769_4_k_cu_279d26c3_189014cuda3std3__45__cpo4cendE)
_ZN40_INTERNAL_9dccf769_4_k_cu_279d26c3_189014cuda3std3__45__cpo4cendE:
	.zero		1
	.type		_ZN40_INTERNAL_9dccf769_4_k_cu_279d26c3_189014cuda3std6ranges3__45__cpo4swapE,@object
	.size		_ZN40_INTERNAL_9dccf769_4_k_cu_279d26c3_189014cuda3std6ranges3__45__cpo4swapE,(.L_8 - _ZN40_INTERNAL_9dccf769_4_k_cu_279d26c3_189014cuda3std6ranges3__45__cpo4swapE)
_ZN40_INTERNAL_9dccf769_4_k_cu_279d26c3_189014cuda3std6ranges3__45__cpo4swapE:
	.zero		1
.L_8:


//--------------------- .nv.constant0._ZN7cutlass13device_kernelINS_4gemm6kernel13GemmUniversalIN4cute5tupleIJiiiiEEENS1_10collective13CollectiveMmaINS1_34MainloopSm90TmaGmmaWarpSpecializedILi2ENS5_IJNS4_1CILi1EEENSA_ILi8EEESB_EEENS1_35KernelTmaWarpSpecializedCooperativeEEENS5_IJNSA_ILi256EEENSA_ILi64EEESH_EEEfNS5_IJlSB_lEEEfSJ_NS4_8TiledMMAINS4_8MMA_AtomIJNS4_4SM904GMMA29MMA_64x64x8_F32TF32TF32_SS_TNILNSN_7ScaleInE1ELSP_1EEEEEENS4_6LayoutINS5_IJNSA_ILi2EEESB_SB_EEENS5_IJSB_NSA_ILi0EEESV_EEEEENS5_IJNS4_10UnderscoreESY_SY_EEEEENS4_23SM90_TMA_LOAD_MULTICASTENS4_14ComposedLayoutINS4_7SwizzleILi3ELi4ELi3EEENS4_18smem_ptr_flag_bitsILi32EEENSS_INS5_IJSC_NSA_ILi32EEEEEENS5_IJS17_SB_EEEEEEEvNS4_8identityENS4_13SM90_TMA_LOADES1B_vS1C_EENS_8epilogue10collective6detail29Sm90TmaWarpSpecializedAdapterINS1G_15DefaultEpilogueIfSJ_SJ_NS1F_6thread17LinearCombinationIfLi1EffLNS1K_9ScaleType4KindE0ELNS_15FloatRoundStyleE2EfEENS1_15EpilogueDefaultEEEEEvvEEEEvNT_6ParamsE --------------------------
	.section	.nv.constant0._ZN7cutlass13device_kernelINS_4gemm6kernel13GemmUniversalIN4cute5tupleIJiiiiEEENS1_10collective13CollectiveMmaINS1_34MainloopSm90TmaGmmaWarpSpecializedILi2ENS5_IJNS4_1CILi1EEENSA_ILi8EEESB_EEENS1_35KernelTmaWarpSpecializedCooperativeEEENS5_IJNSA_ILi256EEENSA_ILi64EEESH_EEEfNS5_IJlSB_lEEEfSJ_NS4_8TiledMMAINS4_8MMA_AtomIJNS4_4SM904GMMA29MMA_64x64x8_F32TF32TF32_SS_TNILNSN_7ScaleInE1ELSP_1EEEEEENS4_6LayoutINS5_IJNSA_ILi2EEESB_SB_EEENS5_IJSB_NSA_ILi0EEESV_EEEEENS5_IJNS4_10UnderscoreESY_SY_EEEEENS4_23SM90_TMA_LOAD_MULTICASTENS4_14ComposedLayoutINS4_7SwizzleILi3ELi4ELi3EEENS4_18smem_ptr_flag_bitsILi32EEENSS_INS5_IJSC_NSA_ILi32EEEEEENS5_IJS17_SB_EEEEEEEvNS4_8identityENS4_13SM90_TMA_LOADES1B_vS1C_EENS_8epilogue10collective6detail29Sm90TmaWarpSpecializedAdapterINS1G_15DefaultEpilogueIfSJ_SJ_NS1F_6thread17LinearCombinationIfLi1EffLNS1K_9ScaleType4KindE0ELNS_15FloatRoundStyleE2EfEENS1_15EpilogueDefaultEEEEEvvEEEEvNT_6ParamsE,"a",@progbits
	.sectionflags	@""
	.align	4
.nv.constant0._ZN7cutlass13device_kernelINS_4gemm6kernel13GemmUniversalIN4cute5tupleIJiiiiEEENS1_10collective13CollectiveMmaINS1_34MainloopSm90TmaGmmaWarpSpecializedILi2ENS5_IJNS4_1CILi1EEENSA_ILi8EEESB_EEENS1_35KernelTmaWarpSpecializedCooperativeEEENS5_IJNSA_ILi256EEENSA_ILi64EEESH_EEEfNS5_IJlSB_lEEEfSJ_NS4_8TiledMMAINS4_8MMA_AtomIJNS4_4SM904GMMA29MMA_64x64x8_F32TF32TF32_SS_TNILNSN_7ScaleInE1ELSP_1EEEEEENS4_6LayoutINS5_IJNSA_ILi2EEESB_SB_EEENS5_IJSB_NSA_ILi0EEESV_EEEEENS5_IJNS4_10UnderscoreESY_SY_EEEEENS4_23SM90_TMA_LOAD_MULTICASTENS4_14ComposedLayoutINS4_7SwizzleILi3ELi4ELi3EEENS4_18smem_ptr_flag_bitsILi32EEENSS_INS5_IJSC_NSA_ILi32EEEEEENS5_IJS17_SB_EEEEEEEvNS4_8identityENS4_13SM90_TMA_LOADES1B_vS1C_EENS_8epilogue10collective6detail29Sm90TmaWarpSpecializedAdapterINS1G_15DefaultEpilogueIfSJ_SJ_NS1F_6thread17LinearCombinationIfLi1EffLNS1K_9ScaleType4KindE0ELNS_15FloatRoundStyleE2EfEENS1_15EpilogueDefaultEEEEEvvEEEEvNT_6ParamsE:
	.zero		1664


//--------------------- SYMBOLS --------------------------

	.type		.nv.reservedSmem.offset0,@object
	.size		.nv.reservedSmem.offset0,0x4
	.type		__assertfail,@function
